//
// Generated by NVIDIA NVVM Compiler
//
// Compiler Build ID: CL-36424714
// Cuda compilation tools, release 13.0, V13.0.88
// Based on NVVM 20.0.0
//

.version 9.0
.target sm_100
.address_size 64

	// .globl	_Z12deviceEnergyPcPiiii
.global .align 4 .b8 precalc_xorwow_matrix[102400];
.global .align 4 .b8 precalc_xorwow_offset_matrix[102400];
.global .align 4 .b8 mrg32k3aM1[2304];
.global .align 4 .b8 mrg32k3aM2[2304];
.global .align 4 .b8 mrg32k3aM1SubSeq[2016];
.global .align 4 .b8 mrg32k3aM2SubSeq[2016];
.global .align 4 .b8 mrg32k3aM1Seq[2304];
.global .align 4 .b8 mrg32k3aM2Seq[2304];
.const .align 8 .b8 __cr_lgamma_table[72];

.visible .entry _Z12deviceEnergyPcPiiii(
	.param .u64 .ptr .align 1 _Z12deviceEnergyPcPiiii_param_0,
	.param .u64 .ptr .align 1 _Z12deviceEnergyPcPiiii_param_1,
	.param .u32 _Z12deviceEnergyPcPiiii_param_2,
	.param .u32 _Z12deviceEnergyPcPiiii_param_3,
	.param .u32 _Z12deviceEnergyPcPiiii_param_4
)
{
	.reg .pred 	%p<18>;
	.reg .b16 	%rs<16>;
	.reg .b32 	%r<102>;
	.reg .b64 	%rd<35>;

	ld.param.u64 	%rd3, [_Z12deviceEnergyPcPiiii_param_0];
	ld.param.u64 	%rd2, [_Z12deviceEnergyPcPiiii_param_1];
	ld.param.u32 	%r17, [_Z12deviceEnergyPcPiiii_param_3];
	ld.param.u32 	%r18, [_Z12deviceEnergyPcPiiii_param_4];
	cvta.to.global.u64 	%rd1, %rd3;
	mov.u32 	%r20, %tid.x;
	mov.u32 	%r21, %ctaid.x;
	mov.u32 	%r22, %ntid.x;
	mad.lo.s32 	%r1, %r21, %r22, %r20;
	setp.lt.s32 	%p1, %r18, 1;
	mov.b32 	%r101, 0;
	@%p1 bra 	$L__BB0_7;
	mul.lo.s32 	%r2, %r18, %r1;
	add.s32 	%r3, %r17, -1;
	sub.s32 	%r4, %r18, %r17;
	setp.eq.s32 	%p2, %r18, 1;
	mov.b32 	%r98, 0;
	mov.u32 	%r97, %r98;
	@%p2 bra 	$L__BB0_4;
	and.b32  	%r98, %r18, 2147483646;
	mov.b32 	%r95, 0;
	mov.u32 	%r97, %r95;
$L__BB0_3:
	add.s32 	%r26, %r95, %r2;
	cvt.s64.s32 	%rd4, %r26;
	add.s64 	%rd5, %rd1, %rd4;
	ld.global.u8 	%rs1, [%rd5];
	add.s32 	%r27, %r95, 1;
	rem.s32 	%r28, %r27, %r17;
	rem.s32 	%r29, %r95, %r17;
	sub.s32 	%r30, %r95, %r29;
	add.s32 	%r31, %r3, %r95;
	rem.s32 	%r32, %r31, %r17;
	add.s32 	%r33, %r17, %r95;
	rem.s32 	%r34, %r33, %r18;
	add.s32 	%r35, %r4, %r95;
	rem.s32 	%r36, %r35, %r18;
	add.s32 	%r37, %r36, %r2;
	cvt.s64.s32 	%rd6, %r37;
	add.s64 	%rd7, %rd1, %rd6;
	ld.global.u8 	%rs2, [%rd7];
	add.s32 	%r38, %r34, %r2;
	cvt.s64.s32 	%rd8, %r38;
	add.s64 	%rd9, %rd1, %rd8;
	ld.global.u8 	%rs3, [%rd9];
	add.s32 	%r39, %r30, %r2;
	add.s32 	%r40, %r39, %r32;
	cvt.s64.s32 	%rd10, %r40;
	add.s64 	%rd11, %rd1, %rd10;
	ld.global.u8 	%rs4, [%rd11];
	add.s32 	%r41, %r39, %r28;
	cvt.s64.s32 	%rd12, %r41;
	add.s64 	%rd13, %rd1, %rd12;
	ld.global.u8 	%rs5, [%rd13];
	setp.eq.s16 	%p3, %rs1, %rs2;
	selp.s32 	%r42, -1, 0, %p3;
	setp.eq.s16 	%p4, %rs1, %rs3;
	selp.s32 	%r43, -1, 0, %p4;
	setp.eq.s16 	%p5, %rs1, %rs4;
	selp.s32 	%r44, -1, 0, %p5;
	setp.eq.s16 	%p6, %rs1, %rs5;
	selp.s32 	%r45, -1, 0, %p6;
	add.s32 	%r46, %r97, %r42;
	add.s32 	%r47, %r46, %r43;
	add.s32 	%r48, %r47, %r44;
	add.s32 	%r49, %r48, %r45;
	ld.global.u8 	%rs6, [%rd5+1];
	add.s32 	%r95, %r95, 2;
	rem.s32 	%r50, %r95, %r17;
	sub.s32 	%r51, %r27, %r28;
	rem.s32 	%r52, %r33, %r17;
	add.s32 	%r53, %r33, 1;
	rem.s32 	%r54, %r53, %r18;
	add.s32 	%r55, %r35, 1;
	rem.s32 	%r56, %r55, %r18;
	add.s32 	%r57, %r56, %r2;
	cvt.s64.s32 	%rd14, %r57;
	add.s64 	%rd15, %rd1, %rd14;
	ld.global.u8 	%rs7, [%rd15];
	add.s32 	%r58, %r54, %r2;
	cvt.s64.s32 	%rd16, %r58;
	add.s64 	%rd17, %rd1, %rd16;
	ld.global.u8 	%rs8, [%rd17];
	add.s32 	%r59, %r51, %r2;
	add.s32 	%r60, %r59, %r52;
	cvt.s64.s32 	%rd18, %r60;
	add.s64 	%rd19, %rd1, %rd18;
	ld.global.u8 	%rs9, [%rd19];
	add.s32 	%r61, %r59, %r50;
	cvt.s64.s32 	%rd20, %r61;
	add.s64 	%rd21, %rd1, %rd20;
	ld.global.u8 	%rs10, [%rd21];
	setp.eq.s16 	%p7, %rs6, %rs7;
	selp.s32 	%r62, -1, 0, %p7;
	setp.eq.s16 	%p8, %rs6, %rs8;
	selp.s32 	%r63, -1, 0, %p8;
	setp.eq.s16 	%p9, %rs6, %rs9;
	selp.s32 	%r64, -1, 0, %p9;
	setp.eq.s16 	%p10, %rs6, %rs10;
	selp.s32 	%r65, -1, 0, %p10;
	add.s32 	%r66, %r49, %r62;
	add.s32 	%r67, %r66, %r63;
	add.s32 	%r68, %r67, %r64;
	add.s32 	%r97, %r68, %r65;
	setp.ne.s32 	%p11, %r95, %r98;
	@%p11 bra 	$L__BB0_3;
$L__BB0_4:
	and.b32  	%r69, %r18, 1;
	setp.eq.b32 	%p12, %r69, 1;
	not.pred 	%p13, %p12;
	@%p13 bra 	$L__BB0_6;
	add.s32 	%r70, %r98, %r2;
	cvt.s64.s32 	%rd22, %r70;
	add.s64 	%rd23, %rd1, %rd22;
	ld.global.u8 	%rs11, [%rd23];
	add.s32 	%r71, %r98, 1;
	rem.s32 	%r72, %r71, %r17;
	rem.s32 	%r73, %r98, %r17;
	sub.s32 	%r74, %r98, %r73;
	add.s32 	%r75, %r3, %r98;
	rem.s32 	%r76, %r75, %r17;
	add.s32 	%r77, %r17, %r98;
	rem.s32 	%r78, %r77, %r18;
	add.s32 	%r79, %r4, %r98;
	rem.s32 	%r80, %r79, %r18;
	add.s32 	%r81, %r80, %r2;
	cvt.s64.s32 	%rd24, %r81;
	add.s64 	%rd25, %rd1, %rd24;
	ld.global.u8 	%rs12, [%rd25];
	add.s32 	%r82, %r78, %r2;
	cvt.s64.s32 	%rd26, %r82;
	add.s64 	%rd27, %rd1, %rd26;
	ld.global.u8 	%rs13, [%rd27];
	add.s32 	%r83, %r74, %r2;
	add.s32 	%r84, %r83, %r76;
	cvt.s64.s32 	%rd28, %r84;
	add.s64 	%rd29, %rd1, %rd28;
	ld.global.u8 	%rs14, [%rd29];
	add.s32 	%r85, %r83, %r72;
	cvt.s64.s32 	%rd30, %r85;
	add.s64 	%rd31, %rd1, %rd30;
	ld.global.u8 	%rs15, [%rd31];
	setp.eq.s16 	%p14, %rs11, %rs12;
	selp.s32 	%r86, -1, 0, %p14;
	setp.eq.s16 	%p15, %rs11, %rs13;
	selp.s32 	%r87, -1, 0, %p15;
	setp.eq.s16 	%p16, %rs11, %rs14;
	selp.s32 	%r88, -1, 0, %p16;
	setp.eq.s16 	%p17, %rs11, %rs15;
	selp.s32 	%r89, -1, 0, %p17;
	add.s32 	%r90, %r97, %r86;
	add.s32 	%r91, %r90, %r87;
	add.s32 	%r92, %r91, %r88;
	add.s32 	%r97, %r92, %r89;
$L__BB0_6:
	shr.u32 	%r93, %r97, 31;
	add.s32 	%r94, %r97, %r93;
	shr.s32 	%r101, %r94, 1;
$L__BB0_7:
	cvta.to.global.u64 	%rd32, %rd2;
	mul.wide.s32 	%rd33, %r1, 4;
	add.s64 	%rd34, %rd32, %rd33;
	st.global.u32 	[%rd34], %r101;
	ret;

}
	// .globl	_Z14cudaReplicaBFSPcPiiiiPbS0_S0_
.visible .entry _Z14cudaReplicaBFSPcPiiiiPbS0_S0_(
	.param .u64 .ptr .align 1 _Z14cudaReplicaBFSPcPiiiiPbS0_S0__param_0,
	.param .u64 .ptr .align 1 _Z14cudaReplicaBFSPcPiiiiPbS0_S0__param_1,
	.param .u32 _Z14cudaReplicaBFSPcPiiiiPbS0_S0__param_2,
	.param .u32 _Z14cudaReplicaBFSPcPiiiiPbS0_S0__param_3,
	.param .u32 _Z14cudaReplicaBFSPcPiiiiPbS0_S0__param_4,
	.param .u64 .ptr .align 1 _Z14cudaReplicaBFSPcPiiiiPbS0_S0__param_5,
	.param .u64 .ptr .align 1 _Z14cudaReplicaBFSPcPiiiiPbS0_S0__param_6,
	.param .u64 .ptr .align 1 _Z14cudaReplicaBFSPcPiiiiPbS0_S0__param_7
)
{
	.reg .pred 	%p<22>;
	.reg .b16 	%rs<19>;
	.reg .b32 	%r<79>;
	.reg .b64 	%rd<52>;

	ld.param.u64 	%rd13, [_Z14cudaReplicaBFSPcPiiiiPbS0_S0__param_0];
	ld.param.u64 	%rd14, [_Z14cudaReplicaBFSPcPiiiiPbS0_S0__param_1];
	ld.param.u32 	%r33, [_Z14cudaReplicaBFSPcPiiiiPbS0_S0__param_2];
	ld.param.u32 	%r34, [_Z14cudaReplicaBFSPcPiiiiPbS0_S0__param_3];
	ld.param.u32 	%r35, [_Z14cudaReplicaBFSPcPiiiiPbS0_S0__param_4];
	ld.param.u64 	%rd15, [_Z14cudaReplicaBFSPcPiiiiPbS0_S0__param_5];
	ld.param.u64 	%rd12, [_Z14cudaReplicaBFSPcPiiiiPbS0_S0__param_6];
	ld.param.u64 	%rd16, [_Z14cudaReplicaBFSPcPiiiiPbS0_S0__param_7];
	cvta.to.global.u64 	%rd1, %rd16;
	cvta.to.global.u64 	%rd2, %rd13;
	cvta.to.global.u64 	%rd3, %rd15;
	cvta.to.global.u64 	%rd17, %rd14;
	mov.u32 	%r1, %tid.x;
	mov.u32 	%r36, %ctaid.x;
	mov.u32 	%r37, %ntid.x;
	mad.lo.s32 	%r38, %r36, %r37, %r1;
	mul.lo.s32 	%r2, %r33, %r38;
	mul.wide.s32 	%rd18, %r38, 4;
	add.s64 	%rd19, %rd17, %rd18;
	ld.global.u32 	%r39, [%rd19];
	add.s32 	%r40, %r35, -1;
	setp.ne.s32 	%p1, %r39, %r40;
	setp.lt.s32 	%p2, %r33, 1;
	or.pred  	%p3, %p1, %p2;
	@%p3 bra 	$L__BB1_22;
	add.s32 	%r3, %r34, -1;
	sub.s32 	%r4, %r33, %r34;
	and.b32  	%r5, %r1, 31;
	cvta.to.global.u64 	%rd4, %rd12;
	mov.b32 	%r69, 0;
	cvt.s64.s32 	%rd27, %r2;
	mov.u32 	%r70, %r69;
$L__BB1_2:
	add.s32 	%r8, %r69, %r2;
	cvt.s64.s32 	%rd20, %r8;
	add.s64 	%rd21, %rd3, %rd20;
	ld.global.u8 	%rs2, [%rd21];
	setp.ne.s16 	%p4, %rs2, 0;
	@%p4 bra 	$L__BB1_21;
	add.s64 	%rd24, %rd2, %rd20;
	ld.global.u8 	%rs1, [%rd24];
	add.s32 	%r74, %r70, 1;
	add.s32 	%r42, %r70, %r2;
	mul.wide.s32 	%rd25, %r42, 4;
	add.s64 	%rd26, %rd1, %rd25;
	st.global.u32 	[%rd26], %r69;
	setp.lt.s32 	%p5, %r70, 0;
	mov.b64 	%rd51, 0;
	mov.u32 	%r70, %r74;
	@%p5 bra 	$L__BB1_19;
	mov.b32 	%r71, 0;
$L__BB1_5:
	mov.u32 	%r11, %r74;
	add.s32 	%r74, %r11, -1;
	cvt.s64.s32 	%rd28, %r11;
	add.s64 	%rd29, %rd28, %rd27;
	shl.b64 	%rd30, %rd29, 2;
	add.s64 	%rd6, %rd1, %rd30;
	ld.global.u32 	%r44, [%rd6+-4];
	add.s32 	%r71, %r71, 1;
	add.s32 	%r46, %r44, 1;
	rem.s32 	%r47, %r46, %r34;
	rem.s32 	%r48, %r44, %r34;
	sub.s32 	%r49, %r44, %r48;
	add.s32 	%r14, %r49, %r47;
	add.s32 	%r50, %r3, %r44;
	rem.s32 	%r51, %r50, %r34;
	add.s32 	%r15, %r51, %r49;
	add.s32 	%r52, %r34, %r44;
	rem.s32 	%r16, %r52, %r33;
	add.s32 	%r53, %r4, %r44;
	rem.s32 	%r17, %r53, %r33;
	add.s32 	%r18, %r17, %r2;
	cvt.s64.s32 	%rd31, %r18;
	add.s64 	%rd7, %rd3, %rd31;
	ld.global.u8 	%rs3, [%rd7];
	setp.ne.s16 	%p6, %rs3, 0;
	@%p6 bra 	$L__BB1_8;
	cvt.s64.s32 	%rd32, %r18;
	add.s64 	%rd33, %rd2, %rd32;
	ld.global.u8 	%rs4, [%rd33];
	setp.ne.s16 	%p7, %rs4, %rs1;
	@%p7 bra 	$L__BB1_8;
	st.global.u32 	[%rd6+-4], %r17;
	mov.b16 	%rs6, 1;
	st.global.u8 	[%rd7], %rs6;
	mov.u32 	%r74, %r11;
$L__BB1_8:
	add.s32 	%r20, %r16, %r2;
	cvt.s64.s32 	%rd34, %r20;
	add.s64 	%rd8, %rd3, %rd34;
	ld.global.u8 	%rs7, [%rd8];
	setp.ne.s16 	%p8, %rs7, 0;
	@%p8 bra 	$L__BB1_11;
	add.s64 	%rd36, %rd2, %rd34;
	ld.global.u8 	%rs8, [%rd36];
	setp.ne.s16 	%p9, %rs8, %rs1;
	@%p9 bra 	$L__BB1_11;
	add.s32 	%r21, %r74, 1;
	add.s32 	%r54, %r74, %r2;
	mul.wide.s32 	%rd37, %r54, 4;
	add.s64 	%rd38, %rd1, %rd37;
	st.global.u32 	[%rd38], %r16;
	mov.b16 	%rs10, 1;
	st.global.u8 	[%rd8], %rs10;
	mov.u32 	%r74, %r21;
$L__BB1_11:
	add.s32 	%r23, %r15, %r2;
	cvt.s64.s32 	%rd39, %r23;
	add.s64 	%rd9, %rd3, %rd39;
	ld.global.u8 	%rs11, [%rd9];
	setp.ne.s16 	%p10, %rs11, 0;
	@%p10 bra 	$L__BB1_14;
	add.s64 	%rd41, %rd2, %rd39;
	ld.global.u8 	%rs12, [%rd41];
	setp.ne.s16 	%p11, %rs12, %rs1;
	@%p11 bra 	$L__BB1_14;
	add.s32 	%r24, %r74, 1;
	add.s32 	%r55, %r74, %r2;
	mul.wide.s32 	%rd42, %r55, 4;
	add.s64 	%rd43, %rd1, %rd42;
	st.global.u32 	[%rd43], %r15;
	mov.b16 	%rs14, 1;
	st.global.u8 	[%rd9], %rs14;
	mov.u32 	%r74, %r24;
$L__BB1_14:
	add.s32 	%r26, %r14, %r2;
	cvt.s64.s32 	%rd44, %r26;
	add.s64 	%rd10, %rd3, %rd44;
	ld.global.u8 	%rs15, [%rd10];
	setp.ne.s16 	%p12, %rs15, 0;
	@%p12 bra 	$L__BB1_17;
	add.s64 	%rd46, %rd2, %rd44;
	ld.global.u8 	%rs16, [%rd46];
	setp.ne.s16 	%p13, %rs16, %rs1;
	@%p13 bra 	$L__BB1_17;
	add.s32 	%r27, %r74, 1;
	add.s32 	%r56, %r74, %r2;
	mul.wide.s32 	%rd47, %r56, 4;
	add.s64 	%rd48, %rd1, %rd47;
	st.global.u32 	[%rd48], %r14;
	mov.b16 	%rs18, 1;
	st.global.u8 	[%rd10], %rs18;
	mov.u32 	%r74, %r27;
$L__BB1_17:
	setp.eq.s32 	%p14, %r74, 0;
	@%p14 bra 	$L__BB1_18;
	bra.uni 	$L__BB1_5;
$L__BB1_18:
	cvt.u64.u32 	%rd51, %r71;
	mov.b32 	%r70, 0;
$L__BB1_19:
	setp.ne.s32 	%p15, %r5, 0;
	mov.b32 	%r58, 1;
	shfl.sync.down.b32	%r59|%p16, %r58, 16, 31, -1;
	add.s32 	%r60, %r59, 1;
	shfl.sync.down.b32	%r61|%p17, %r60, 8, 31, -1;
	add.s32 	%r62, %r61, %r60;
	shfl.sync.down.b32	%r63|%p18, %r62, 4, 31, -1;
	add.s32 	%r64, %r63, %r62;
	shfl.sync.down.b32	%r65|%p19, %r64, 2, 31, -1;
	add.s32 	%r66, %r65, %r64;
	shfl.sync.down.b32	%r67|%p20, %r66, 1, 31, -1;
	add.s32 	%r30, %r67, %r66;
	@%p15 bra 	$L__BB1_21;
	shl.b64 	%rd49, %rd51, 2;
	add.s64 	%rd50, %rd4, %rd49;
	atom.global.add.u32 	%r68, [%rd50], %r30;
$L__BB1_21:
	add.s32 	%r69, %r69, 1;
	setp.ne.s32 	%p21, %r69, %r33;
	@%p21 bra 	$L__BB1_2;
$L__BB1_22:
	ret;

}
	// .globl	_Z20initializePopulationP17curandStateMtgp32Pciii
.visible .entry _Z20initializePopulationP17curandStateMtgp32Pciii(
	.param .u64 .ptr .align 1 _Z20initializePopulationP17curandStateMtgp32Pciii_param_0,
	.param .u64 .ptr .align 1 _Z20initializePopulationP17curandStateMtgp32Pciii_param_1,
	.param .u32 _Z20initializePopulationP17curandStateMtgp32Pciii_param_2,
	.param .u32 _Z20initializePopulationP17curandStateMtgp32Pciii_param_3,
	.param .u32 _Z20initializePopulationP17curandStateMtgp32Pciii_param_4
)
{
	.reg .pred 	%p<9>;
	.reg .b32 	%r<140>;
	.reg .b64 	%rd<93>;

	ld.param.u64 	%rd5, [_Z20initializePopulationP17curandStateMtgp32Pciii_param_0];
	ld.param.u64 	%rd6, [_Z20initializePopulationP17curandStateMtgp32Pciii_param_1];
	ld.param.u32 	%r15, [_Z20initializePopulationP17curandStateMtgp32Pciii_param_2];
	ld.param.u32 	%r16, [_Z20initializePopulationP17curandStateMtgp32Pciii_param_3];
	cvta.to.global.u64 	%rd1, %rd6;
	setp.lt.s32 	%p1, %r15, 1;
	@%p1 bra 	$L__BB2_12;
	mov.u32 	%r18, %tid.x;
	mov.u32 	%r19, %ctaid.x;
	mov.u32 	%r20, %ntid.x;
	cvta.to.global.u64 	%rd7, %rd5;
	mad.lo.s32 	%r21, %r19, %r20, %r18;
	mul.lo.s32 	%r1, %r15, %r21;
	mul.wide.u32 	%rd8, %r19, 4112;
	add.s64 	%rd2, %rd7, %rd8;
	mov.u32 	%r22, %ntid.z;
	mov.u32 	%r23, %ntid.y;
	mul.lo.s32 	%r24, %r22, %r23;
	mul.lo.s32 	%r2, %r24, %r20;
	mov.u32 	%r25, %tid.z;
	mov.u32 	%r26, %tid.y;
	mad.lo.s32 	%r27, %r20, %r26, %r18;
	mad.lo.s32 	%r3, %r24, %r25, %r27;
	setp.eq.s32 	%p2, %r15, 1;
	mov.b32 	%r139, 0;
	@%p2 bra 	$L__BB2_8;
	and.b32  	%r139, %r15, 2147483646;
	neg.s32 	%r138, %r139;
	add.s64 	%rd3, %rd1, 1;
	mov.u32 	%r137, %r1;
$L__BB2_3:
	setp.ne.s32 	%p3, %r3, 0;
	ld.global.u64 	%rd9, [%rd2+4104];
	cvta.to.global.u64 	%rd10, %rd9;
	ld.global.v2.u32 	{%r28, %r29}, [%rd2+4096];
	mul.wide.s32 	%rd11, %r29, 4;
	add.s64 	%rd12, %rd10, %rd11;
	ld.global.u32 	%r30, [%rd12];
	add.s32 	%r31, %r28, %r3;
	shl.b32 	%r32, %r31, 2;
	cvt.u64.u32 	%rd13, %r32;
	and.b64  	%rd14, %rd13, 4092;
	add.s64 	%rd15, %rd2, %rd14;
	ld.global.u32 	%r33, [%rd15];
	add.s32 	%r34, %r32, 4;
	cvt.u64.u32 	%rd16, %r34;
	and.b64  	%rd17, %rd16, 4092;
	add.s64 	%rd18, %rd2, %rd17;
	ld.global.u32 	%r35, [%rd18];
	add.s32 	%r36, %r31, %r30;
	shl.b32 	%r37, %r36, 2;
	cvt.u64.u32 	%rd19, %r37;
	and.b64  	%rd20, %rd19, 4092;
	add.s64 	%rd21, %rd2, %rd20;
	ld.global.u32 	%r38, [%rd21];
	ld.global.u32 	%r39, [%rd10+40800];
	and.b32  	%r40, %r39, %r33;
	xor.b32  	%r41, %r40, %r35;
	ld.global.u32 	%r42, [%rd12+39200];
	shl.b32 	%r43, %r41, %r42;
	ld.global.u32 	%r44, [%rd12+40000];
	shr.u32 	%r45, %r38, %r44;
	xor.b32  	%r46, %r45, %r43;
	xor.b32  	%r47, %r46, %r41;
	mul.wide.s32 	%rd22, %r29, 60;
	add.s64 	%rd23, %rd12, %rd22;
	shl.b32 	%r48, %r47, 2;
	cvt.u64.u32 	%rd24, %r48;
	and.b64  	%rd25, %rd24, 60;
	add.s64 	%rd26, %rd23, %rd25;
	ld.global.u32 	%r49, [%rd26+800];
	xor.b32  	%r50, %r47, %r49;
	add.s32 	%r51, %r32, 1404;
	cvt.u64.u32 	%rd27, %r51;
	and.b64  	%rd28, %rd27, 4092;
	add.s64 	%rd29, %rd2, %rd28;
	st.global.u32 	[%rd29], %r50;
	add.s32 	%r52, %r37, -4;
	cvt.u64.u32 	%rd30, %r52;
	and.b64  	%rd31, %rd30, 4092;
	add.s64 	%rd32, %rd2, %rd31;
	ld.global.u32 	%r53, [%rd32];
	shr.u32 	%r54, %r53, 16;
	xor.b32  	%r55, %r54, %r53;
	shr.u32 	%r56, %r55, 8;
	xor.b32  	%r57, %r56, %r55;
	shl.b32 	%r58, %r57, 2;
	cvt.u64.u32 	%rd33, %r58;
	and.b64  	%rd34, %rd33, 60;
	add.s64 	%rd35, %rd23, %rd34;
	ld.global.u32 	%r59, [%rd35+13600];
	xor.b32  	%r8, %r59, %r50;
	bar.sync 	0;
	@%p3 bra 	$L__BB2_5;
	ld.global.u32 	%r60, [%rd2+4096];
	add.s32 	%r61, %r60, %r2;
	and.b32  	%r62, %r61, 1023;
	st.global.u32 	[%rd2+4096], %r62;
$L__BB2_5:
	cvt.s64.s32 	%rd36, %r137;
	add.s64 	%rd4, %rd3, %rd36;
	setp.ne.s32 	%p4, %r3, 0;
	bar.sync 	0;
	rem.u32 	%r63, %r8, %r16;
	st.global.u8 	[%rd4+-1], %r63;
	ld.global.u64 	%rd37, [%rd2+4104];
	cvta.to.global.u64 	%rd38, %rd37;
	ld.global.v2.u32 	{%r64, %r65}, [%rd2+4096];
	mul.wide.s32 	%rd39, %r65, 4;
	add.s64 	%rd40, %rd38, %rd39;
	ld.global.u32 	%r66, [%rd40];
	add.s32 	%r67, %r64, %r3;
	shl.b32 	%r68, %r67, 2;
	cvt.u64.u32 	%rd41, %r68;
	and.b64  	%rd42, %rd41, 4092;
	add.s64 	%rd43, %rd2, %rd42;
	ld.global.u32 	%r69, [%rd43];
	add.s32 	%r70, %r68, 4;
	cvt.u64.u32 	%rd44, %r70;
	and.b64  	%rd45, %rd44, 4092;
	add.s64 	%rd46, %rd2, %rd45;
	ld.global.u32 	%r71, [%rd46];
	add.s32 	%r72, %r67, %r66;
	shl.b32 	%r73, %r72, 2;
	cvt.u64.u32 	%rd47, %r73;
	and.b64  	%rd48, %rd47, 4092;
	add.s64 	%rd49, %rd2, %rd48;
	ld.global.u32 	%r74, [%rd49];
	ld.global.u32 	%r75, [%rd38+40800];
	and.b32  	%r76, %r75, %r69;
	xor.b32  	%r77, %r76, %r71;
	ld.global.u32 	%r78, [%rd40+39200];
	shl.b32 	%r79, %r77, %r78;
	ld.global.u32 	%r80, [%rd40+40000];
	shr.u32 	%r81, %r74, %r80;
	xor.b32  	%r82, %r81, %r79;
	xor.b32  	%r83, %r82, %r77;
	mul.wide.s32 	%rd50, %r65, 60;
	add.s64 	%rd51, %rd40, %rd50;
	shl.b32 	%r84, %r83, 2;
	cvt.u64.u32 	%rd52, %r84;
	and.b64  	%rd53, %rd52, 60;
	add.s64 	%rd54, %rd51, %rd53;
	ld.global.u32 	%r85, [%rd54+800];
	xor.b32  	%r86, %r83, %r85;
	add.s32 	%r87, %r68, 1404;
	cvt.u64.u32 	%rd55, %r87;
	and.b64  	%rd56, %rd55, 4092;
	add.s64 	%rd57, %rd2, %rd56;
	st.global.u32 	[%rd57], %r86;
	add.s32 	%r88, %r73, -4;
	cvt.u64.u32 	%rd58, %r88;
	and.b64  	%rd59, %rd58, 4092;
	add.s64 	%rd60, %rd2, %rd59;
	ld.global.u32 	%r89, [%rd60];
	shr.u32 	%r90, %r89, 16;
	xor.b32  	%r91, %r90, %r89;
	shr.u32 	%r92, %r91, 8;
	xor.b32  	%r93, %r92, %r91;
	shl.b32 	%r94, %r93, 2;
	cvt.u64.u32 	%rd61, %r94;
	and.b64  	%rd62, %rd61, 60;
	add.s64 	%rd63, %rd51, %rd62;
	ld.global.u32 	%r95, [%rd63+13600];
	xor.b32  	%r9, %r95, %r86;
	bar.sync 	0;
	@%p4 bra 	$L__BB2_7;
	ld.global.u32 	%r96, [%rd2+4096];
	add.s32 	%r97, %r96, %r2;
	and.b32  	%r98, %r97, 1023;
	st.global.u32 	[%rd2+4096], %r98;
$L__BB2_7:
	bar.sync 	0;
	rem.u32 	%r99, %r9, %r16;
	st.global.u8 	[%rd4], %r99;
	add.s32 	%r138, %r138, 2;
	add.s32 	%r137, %r137, 2;
	setp.ne.s32 	%p5, %r138, 0;
	@%p5 bra 	$L__BB2_3;
$L__BB2_8:
	and.b32  	%r100, %r15, 1;
	setp.eq.b32 	%p6, %r100, 1;
	not.pred 	%p7, %p6;
	@%p7 bra 	$L__BB2_12;
	setp.ne.s32 	%p8, %r3, 0;
	add.s32 	%r13, %r139, %r1;
	ld.global.u64 	%rd64, [%rd2+4104];
	cvta.to.global.u64 	%rd65, %rd64;
	ld.global.v2.u32 	{%r101, %r102}, [%rd2+4096];
	mul.wide.s32 	%rd66, %r102, 4;
	add.s64 	%rd67, %rd65, %rd66;
	ld.global.u32 	%r103, [%rd67];
	add.s32 	%r104, %r101, %r3;
	shl.b32 	%r105, %r104, 2;
	cvt.u64.u32 	%rd68, %r105;
	and.b64  	%rd69, %rd68, 4092;
	add.s64 	%rd70, %rd2, %rd69;
	ld.global.u32 	%r106, [%rd70];
	add.s32 	%r107, %r105, 4;
	cvt.u64.u32 	%rd71, %r107;
	and.b64  	%rd72, %rd71, 4092;
	add.s64 	%rd73, %rd2, %rd72;
	ld.global.u32 	%r108, [%rd73];
	add.s32 	%r109, %r104, %r103;
	shl.b32 	%r110, %r109, 2;
	cvt.u64.u32 	%rd74, %r110;
	and.b64  	%rd75, %rd74, 4092;
	add.s64 	%rd76, %rd2, %rd75;
	ld.global.u32 	%r111, [%rd76];
	ld.global.u32 	%r112, [%rd65+40800];
	and.b32  	%r113, %r112, %r106;
	xor.b32  	%r114, %r113, %r108;
	ld.global.u32 	%r115, [%rd67+39200];
	shl.b32 	%r116, %r114, %r115;
	ld.global.u32 	%r117, [%rd67+40000];
	shr.u32 	%r118, %r111, %r117;
	xor.b32  	%r119, %r118, %r116;
	xor.b32  	%r120, %r119, %r114;
	mul.wide.s32 	%rd77, %r102, 60;
	add.s64 	%rd78, %rd67, %rd77;
	shl.b32 	%r121, %r120, 2;
	cvt.u64.u32 	%rd79, %r121;
	and.b64  	%rd80, %rd79, 60;
	add.s64 	%rd81, %rd78, %rd80;
	ld.global.u32 	%r122, [%rd81+800];
	xor.b32  	%r123, %r120, %r122;
	add.s32 	%r124, %r105, 1404;
	cvt.u64.u32 	%rd82, %r124;
	and.b64  	%rd83, %rd82, 4092;
	add.s64 	%rd84, %rd2, %rd83;
	st.global.u32 	[%rd84], %r123;
	add.s32 	%r125, %r110, -4;
	cvt.u64.u32 	%rd85, %r125;
	and.b64  	%rd86, %rd85, 4092;
	add.s64 	%rd87, %rd2, %rd86;
	ld.global.u32 	%r126, [%rd87];
	shr.u32 	%r127, %r126, 16;
	xor.b32  	%r128, %r127, %r126;
	shr.u32 	%r129, %r128, 8;
	xor.b32  	%r130, %r129, %r128;
	shl.b32 	%r131, %r130, 2;
	cvt.u64.u32 	%rd88, %r131;
	and.b64  	%rd89, %rd88, 60;
	add.s64 	%rd90, %rd78, %rd89;
	ld.global.u32 	%r132, [%rd90+13600];
	xor.b32  	%r14, %r132, %r123;
	bar.sync 	0;
	@%p8 bra 	$L__BB2_11;
	ld.global.u32 	%r133, [%rd2+4096];
	add.s32 	%r134, %r133, %r2;
	and.b32  	%r135, %r134, 1023;
	st.global.u32 	[%rd2+4096], %r135;
$L__BB2_11:
	bar.sync 	0;
	rem.u32 	%r136, %r14, %r16;
	cvt.s64.s32 	%rd91, %r13;
	add.s64 	%rd92, %rd1, %rd91;
	st.global.u8 	[%rd92], %r136;
$L__BB2_12:
	ret;

}
	// .globl	_Z11equilibrateP17curandStateMtgp32PcPiiiiiii
.visible .entry _Z11equilibrateP17curandStateMtgp32PcPiiiiiii(
	.param .u64 .ptr .align 1 _Z11equilibrateP17curandStateMtgp32PcPiiiiiii_param_0,
	.param .u64 .ptr .align 1 _Z11equilibrateP17curandStateMtgp32PcPiiiiiii_param_1,
	.param .u64 .ptr .align 1 _Z11equilibrateP17curandStateMtgp32PcPiiiiiii_param_2,
	.param .u32 _Z11equilibrateP17curandStateMtgp32PcPiiiiiii_param_3,
	.param .u32 _Z11equilibrateP17curandStateMtgp32PcPiiiiiii_param_4,
	.param .u32 _Z11equilibrateP17curandStateMtgp32PcPiiiiiii_param_5,
	.param .u32 _Z11equilibrateP17curandStateMtgp32PcPiiiiiii_param_6,
	.param .u32 _Z11equilibrateP17curandStateMtgp32PcPiiiiiii_param_7,
	.param .u32 _Z11equilibrateP17curandStateMtgp32PcPiiiiiii_param_8
)
{
	.reg .pred 	%p<14>;
	.reg .b16 	%rs<9>;
	.reg .b32 	%r<135>;
	.reg .b64 	%rd<75>;

	ld.param.u64 	%rd5, [_Z11equilibrateP17curandStateMtgp32PcPiiiiiii_param_0];
	ld.param.u64 	%rd7, [_Z11equilibrateP17curandStateMtgp32PcPiiiiiii_param_1];
	ld.param.u64 	%rd6, [_Z11equilibrateP17curandStateMtgp32PcPiiiiiii_param_2];
	ld.param.u32 	%r18, [_Z11equilibrateP17curandStateMtgp32PcPiiiiiii_param_3];
	ld.param.u32 	%r19, [_Z11equilibrateP17curandStateMtgp32PcPiiiiiii_param_4];
	ld.param.u32 	%r22, [_Z11equilibrateP17curandStateMtgp32PcPiiiiiii_param_7];
	cvta.to.global.u64 	%rd1, %rd7;
	mov.u32 	%r1, %tid.x;
	mov.u32 	%r2, %ctaid.x;
	mov.u32 	%r3, %ntid.x;
	mad.lo.s32 	%r4, %r2, %r3, %r1;
	mul.lo.s32 	%r5, %r19, %r4;
	mul.lo.s32 	%r6, %r22, %r19;
	setp.lt.s32 	%p1, %r6, 1;
	@%p1 bra 	$L__BB3_9;
	cvta.to.global.u64 	%rd8, %rd5;
	cvta.to.global.u64 	%rd9, %rd6;
	mul.wide.u32 	%rd10, %r2, 4112;
	add.s64 	%rd2, %rd8, %rd10;
	mov.u32 	%r23, %ntid.z;
	mov.u32 	%r24, %ntid.y;
	mul.lo.s32 	%r25, %r23, %r24;
	mul.lo.s32 	%r7, %r25, %r3;
	mov.u32 	%r26, %tid.z;
	mov.u32 	%r27, %tid.y;
	mad.lo.s32 	%r28, %r3, %r27, %r1;
	mad.lo.s32 	%r8, %r25, %r26, %r28;
	add.s32 	%r9, %r18, -1;
	sub.s32 	%r10, %r19, %r18;
	mul.wide.s32 	%rd11, %r4, 4;
	add.s64 	%rd3, %rd9, %rd11;
	neg.s32 	%r134, %r6;
$L__BB3_2:
	setp.ne.s32 	%p2, %r8, 0;
	ld.global.u64 	%rd12, [%rd2+4104];
	cvta.to.global.u64 	%rd13, %rd12;
	ld.global.v2.u32 	{%r29, %r30}, [%rd2+4096];
	mul.wide.s32 	%rd14, %r30, 4;
	add.s64 	%rd15, %rd13, %rd14;
	ld.global.u32 	%r31, [%rd15];
	add.s32 	%r32, %r29, %r8;
	shl.b32 	%r33, %r32, 2;
	cvt.u64.u32 	%rd16, %r33;
	and.b64  	%rd17, %rd16, 4092;
	add.s64 	%rd18, %rd2, %rd17;
	ld.global.u32 	%r34, [%rd18];
	add.s32 	%r35, %r33, 4;
	cvt.u64.u32 	%rd19, %r35;
	and.b64  	%rd20, %rd19, 4092;
	add.s64 	%rd21, %rd2, %rd20;
	ld.global.u32 	%r36, [%rd21];
	add.s32 	%r37, %r32, %r31;
	shl.b32 	%r38, %r37, 2;
	cvt.u64.u32 	%rd22, %r38;
	and.b64  	%rd23, %rd22, 4092;
	add.s64 	%rd24, %rd2, %rd23;
	ld.global.u32 	%r39, [%rd24];
	ld.global.u32 	%r40, [%rd13+40800];
	and.b32  	%r41, %r40, %r34;
	xor.b32  	%r42, %r41, %r36;
	ld.global.u32 	%r43, [%rd15+39200];
	shl.b32 	%r44, %r42, %r43;
	ld.global.u32 	%r45, [%rd15+40000];
	shr.u32 	%r46, %r39, %r45;
	xor.b32  	%r47, %r46, %r44;
	xor.b32  	%r48, %r47, %r42;
	mul.wide.s32 	%rd25, %r30, 60;
	add.s64 	%rd26, %rd15, %rd25;
	shl.b32 	%r49, %r48, 2;
	cvt.u64.u32 	%rd27, %r49;
	and.b64  	%rd28, %rd27, 60;
	add.s64 	%rd29, %rd26, %rd28;
	ld.global.u32 	%r50, [%rd29+800];
	xor.b32  	%r51, %r48, %r50;
	add.s32 	%r52, %r33, 1404;
	cvt.u64.u32 	%rd30, %r52;
	and.b64  	%rd31, %rd30, 4092;
	add.s64 	%rd32, %rd2, %rd31;
	st.global.u32 	[%rd32], %r51;
	add.s32 	%r53, %r38, -4;
	cvt.u64.u32 	%rd33, %r53;
	and.b64  	%rd34, %rd33, 4092;
	add.s64 	%rd35, %rd2, %rd34;
	ld.global.u32 	%r54, [%rd35];
	shr.u32 	%r55, %r54, 16;
	xor.b32  	%r56, %r55, %r54;
	shr.u32 	%r57, %r56, 8;
	xor.b32  	%r58, %r57, %r56;
	shl.b32 	%r59, %r58, 2;
	cvt.u64.u32 	%rd36, %r59;
	and.b64  	%rd37, %rd36, 60;
	add.s64 	%rd38, %rd26, %rd37;
	ld.global.u32 	%r60, [%rd38+13600];
	xor.b32  	%r13, %r60, %r51;
	bar.sync 	0;
	@%p2 bra 	$L__BB3_4;
	ld.global.u32 	%r61, [%rd2+4096];
	add.s32 	%r62, %r61, %r7;
	and.b32  	%r63, %r62, 1023;
	st.global.u32 	[%rd2+4096], %r63;
$L__BB3_4:
	setp.ne.s32 	%p3, %r8, 0;
	bar.sync 	0;
	rem.u32 	%r14, %r13, %r19;
	add.s32 	%r64, %r14, %r5;
	cvt.s64.s32 	%rd39, %r64;
	add.s64 	%rd4, %rd1, %rd39;
	ld.global.u8 	%rs1, [%rd4];
	ld.global.u64 	%rd40, [%rd2+4104];
	cvta.to.global.u64 	%rd41, %rd40;
	ld.global.v2.u32 	{%r65, %r66}, [%rd2+4096];
	mul.wide.s32 	%rd42, %r66, 4;
	add.s64 	%rd43, %rd41, %rd42;
	ld.global.u32 	%r67, [%rd43];
	add.s32 	%r68, %r65, %r8;
	shl.b32 	%r69, %r68, 2;
	cvt.u64.u32 	%rd44, %r69;
	and.b64  	%rd45, %rd44, 4092;
	add.s64 	%rd46, %rd2, %rd45;
	ld.global.u32 	%r70, [%rd46];
	add.s32 	%r71, %r69, 4;
	cvt.u64.u32 	%rd47, %r71;
	and.b64  	%rd48, %rd47, 4092;
	add.s64 	%rd49, %rd2, %rd48;
	ld.global.u32 	%r72, [%rd49];
	add.s32 	%r73, %r68, %r67;
	shl.b32 	%r74, %r73, 2;
	cvt.u64.u32 	%rd50, %r74;
	and.b64  	%rd51, %rd50, 4092;
	add.s64 	%rd52, %rd2, %rd51;
	ld.global.u32 	%r75, [%rd52];
	ld.global.u32 	%r76, [%rd41+40800];
	and.b32  	%r77, %r76, %r70;
	xor.b32  	%r78, %r77, %r72;
	ld.global.u32 	%r79, [%rd43+39200];
	shl.b32 	%r80, %r78, %r79;
	ld.global.u32 	%r81, [%rd43+40000];
	shr.u32 	%r82, %r75, %r81;
	xor.b32  	%r83, %r82, %r80;
	xor.b32  	%r84, %r83, %r78;
	mul.wide.s32 	%rd53, %r66, 60;
	add.s64 	%rd54, %rd43, %rd53;
	shl.b32 	%r85, %r84, 2;
	cvt.u64.u32 	%rd55, %r85;
	and.b64  	%rd56, %rd55, 60;
	add.s64 	%rd57, %rd54, %rd56;
	ld.global.u32 	%r86, [%rd57+800];
	xor.b32  	%r87, %r84, %r86;
	add.s32 	%r88, %r69, 1404;
	cvt.u64.u32 	%rd58, %r88;
	and.b64  	%rd59, %rd58, 4092;
	add.s64 	%rd60, %rd2, %rd59;
	st.global.u32 	[%rd60], %r87;
	add.s32 	%r89, %r74, -4;
	cvt.u64.u32 	%rd61, %r89;
	and.b64  	%rd62, %rd61, 4092;
	add.s64 	%rd63, %rd2, %rd62;
	ld.global.u32 	%r90, [%rd63];
	shr.u32 	%r91, %r90, 16;
	xor.b32  	%r92, %r91, %r90;
	shr.u32 	%r93, %r92, 8;
	xor.b32  	%r94, %r93, %r92;
	shl.b32 	%r95, %r94, 2;
	cvt.u64.u32 	%rd64, %r95;
	and.b64  	%rd65, %rd64, 60;
	add.s64 	%rd66, %rd54, %rd65;
	ld.global.u32 	%r96, [%rd66+13600];
	xor.b32  	%r15, %r96, %r87;
	bar.sync 	0;
	@%p3 bra 	$L__BB3_6;
	ld.global.u32 	%r97, [%rd2+4096];
	add.s32 	%r98, %r97, %r7;
	and.b32  	%r99, %r98, 1023;
	st.global.u32 	[%rd2+4096], %r99;
$L__BB3_6:
	ld.param.u32 	%r133, [_Z11equilibrateP17curandStateMtgp32PcPiiiiiii_param_8];
	ld.param.u32 	%r132, [_Z11equilibrateP17curandStateMtgp32PcPiiiiiii_param_6];
	bar.sync 	0;
	rem.u32 	%r100, %r15, %r132;
	cvt.u16.u32 	%rs2, %r100;
	and.b16  	%rs3, %rs2, 255;
	add.s32 	%r101, %r14, 1;
	rem.s32 	%r102, %r101, %r18;
	rem.s32 	%r103, %r14, %r18;
	sub.s32 	%r104, %r14, %r103;
	add.s32 	%r105, %r9, %r14;
	rem.s32 	%r106, %r105, %r18;
	add.s32 	%r107, %r18, %r14;
	rem.s32 	%r108, %r107, %r19;
	add.s32 	%r109, %r10, %r14;
	rem.s32 	%r110, %r109, %r19;
	add.s32 	%r111, %r110, %r5;
	cvt.s64.s32 	%rd67, %r111;
	add.s64 	%rd68, %rd1, %rd67;
	ld.global.u8 	%rs4, [%rd68];
	add.s32 	%r112, %r108, %r5;
	cvt.s64.s32 	%rd69, %r112;
	add.s64 	%rd70, %rd1, %rd69;
	ld.global.u8 	%rs5, [%rd70];
	add.s32 	%r113, %r104, %r5;
	add.s32 	%r114, %r113, %r106;
	cvt.s64.s32 	%rd71, %r114;
	add.s64 	%rd72, %rd1, %rd71;
	ld.global.u8 	%rs6, [%rd72];
	add.s32 	%r115, %r113, %r102;
	cvt.s64.s32 	%rd73, %r115;
	add.s64 	%rd74, %rd1, %rd73;
	ld.global.u8 	%rs7, [%rd74];
	setp.eq.s16 	%p4, %rs4, %rs3;
	selp.s32 	%r116, -1, 0, %p4;
	setp.eq.s16 	%p5, %rs5, %rs3;
	selp.s32 	%r117, -1, 0, %p5;
	setp.eq.s16 	%p6, %rs6, %rs3;
	selp.s32 	%r118, -1, 0, %p6;
	setp.eq.s16 	%p7, %rs7, %rs3;
	selp.s32 	%r119, -1, 0, %p7;
	setp.eq.s16 	%p8, %rs1, %rs4;
	selp.u32 	%r120, 1, 0, %p8;
	setp.eq.s16 	%p9, %rs1, %rs5;
	selp.u32 	%r121, 1, 0, %p9;
	setp.eq.s16 	%p10, %rs1, %rs6;
	selp.u32 	%r122, 1, 0, %p10;
	setp.eq.s16 	%p11, %rs1, %rs7;
	selp.u32 	%r123, 1, 0, %p11;
	add.s32 	%r124, %r116, %r120;
	add.s32 	%r125, %r124, %r121;
	add.s32 	%r126, %r125, %r117;
	add.s32 	%r127, %r126, %r122;
	add.s32 	%r128, %r127, %r118;
	add.s32 	%r129, %r128, %r123;
	add.s32 	%r130, %r129, %r119;
	ld.global.u32 	%r131, [%rd3];
	add.s32 	%r16, %r130, %r131;
	setp.ge.s32 	%p12, %r16, %r133;
	@%p12 bra 	$L__BB3_8;
	st.global.u32 	[%rd3], %r16;
	st.global.u8 	[%rd4], %rs2;
$L__BB3_8:
	add.s32 	%r134, %r134, 1;
	setp.ne.s32 	%p13, %r134, 0;
	@%p13 bra 	$L__BB3_2;
$L__BB3_9:
	ret;

}
	// .globl	_Z14updateReplicasPcPiS0_ii
.visible .entry _Z14updateReplicasPcPiS0_ii(
	.param .u64 .ptr .align 1 _Z14updateReplicasPcPiS0_ii_param_0,
	.param .u64 .ptr .align 1 _Z14updateReplicasPcPiS0_ii_param_1,
	.param .u64 .ptr .align 1 _Z14updateReplicasPcPiS0_ii_param_2,
	.param .u32 _Z14updateReplicasPcPiS0_ii_param_3,
	.param .u32 _Z14updateReplicasPcPiS0_ii_param_4
)
{
	.reg .pred 	%p<11>;
	.reg .b16 	%rs<30>;
	.reg .b32 	%r<50>;
	.reg .b64 	%rd<30>;

	ld.param.u64 	%rd5, [_Z14updateReplicasPcPiS0_ii_param_0];
	ld.param.u64 	%rd4, [_Z14updateReplicasPcPiS0_ii_param_1];
	ld.param.u64 	%rd6, [_Z14updateReplicasPcPiS0_ii_param_2];
	ld.param.u32 	%r29, [_Z14updateReplicasPcPiS0_ii_param_3];
	cvta.to.global.u64 	%rd1, %rd5;
	cvta.to.global.u64 	%rd7, %rd6;
	mov.u32 	%r30, %tid.x;
	mov.u32 	%r31, %ctaid.x;
	mov.u32 	%r32, %ntid.x;
	mad.lo.s32 	%r1, %r31, %r32, %r30;
	mul.lo.s32 	%r2, %r29, %r1;
	mul.wide.s32 	%rd8, %r1, 4;
	add.s64 	%rd2, %rd7, %rd8;
	ld.global.u32 	%r33, [%rd2];
	mul.lo.s32 	%r3, %r33, %r29;
	setp.eq.s32 	%p1, %r33, %r1;
	@%p1 bra 	$L__BB4_15;
	setp.lt.s32 	%p2, %r29, 1;
	@%p2 bra 	$L__BB4_14;
	and.b32  	%r4, %r29, 15;
	setp.lt.u32 	%p3, %r29, 16;
	mov.b32 	%r45, 0;
	@%p3 bra 	$L__BB4_5;
	and.b32  	%r45, %r29, 2147483632;
	neg.s32 	%r43, %r45;
	add.s64 	%rd3, %rd1, 7;
	mov.u32 	%r41, %r2;
	mov.u32 	%r42, %r3;
$L__BB4_4:
	.pragma "nounroll";
	cvt.s64.s32 	%rd9, %r42;
	add.s64 	%rd10, %rd3, %rd9;
	cvt.s64.s32 	%rd11, %r41;
	add.s64 	%rd12, %rd3, %rd11;
	ld.global.u8 	%rs1, [%rd10+-7];
	st.global.u8 	[%rd12+-7], %rs1;
	ld.global.u8 	%rs2, [%rd10+-6];
	st.global.u8 	[%rd12+-6], %rs2;
	ld.global.u8 	%rs3, [%rd10+-5];
	st.global.u8 	[%rd12+-5], %rs3;
	ld.global.u8 	%rs4, [%rd10+-4];
	st.global.u8 	[%rd12+-4], %rs4;
	ld.global.u8 	%rs5, [%rd10+-3];
	st.global.u8 	[%rd12+-3], %rs5;
	ld.global.u8 	%rs6, [%rd10+-2];
	st.global.u8 	[%rd12+-2], %rs6;
	ld.global.u8 	%rs7, [%rd10+-1];
	st.global.u8 	[%rd12+-1], %rs7;
	ld.global.u8 	%rs8, [%rd10];
	st.global.u8 	[%rd12], %rs8;
	ld.global.u8 	%rs9, [%rd10+1];
	st.global.u8 	[%rd12+1], %rs9;
	ld.global.u8 	%rs10, [%rd10+2];
	st.global.u8 	[%rd12+2], %rs10;
	ld.global.u8 	%rs11, [%rd10+3];
	st.global.u8 	[%rd12+3], %rs11;
	ld.global.u8 	%rs12, [%rd10+4];
	st.global.u8 	[%rd12+4], %rs12;
	ld.global.u8 	%rs13, [%rd10+5];
	st.global.u8 	[%rd12+5], %rs13;
	ld.global.u8 	%rs14, [%rd10+6];
	st.global.u8 	[%rd12+6], %rs14;
	ld.global.u8 	%rs15, [%rd10+7];
	st.global.u8 	[%rd12+7], %rs15;
	ld.global.u8 	%rs16, [%rd10+8];
	st.global.u8 	[%rd12+8], %rs16;
	add.s32 	%r43, %r43, 16;
	add.s32 	%r42, %r42, 16;
	add.s32 	%r41, %r41, 16;
	setp.ne.s32 	%p4, %r43, 0;
	@%p4 bra 	$L__BB4_4;
$L__BB4_5:
	setp.eq.s32 	%p5, %r4, 0;
	@%p5 bra 	$L__BB4_14;
	and.b32  	%r14, %r29, 7;
	setp.lt.u32 	%p6, %r4, 8;
	@%p6 bra 	$L__BB4_8;
	add.s32 	%r35, %r45, %r3;
	cvt.s64.s32 	%rd13, %r35;
	add.s64 	%rd14, %rd1, %rd13;
	ld.global.u8 	%rs17, [%rd14];
	add.s32 	%r36, %r45, %r2;
	cvt.s64.s32 	%rd15, %r36;
	add.s64 	%rd16, %rd1, %rd15;
	st.global.u8 	[%rd16], %rs17;
	ld.global.u8 	%rs18, [%rd14+1];
	st.global.u8 	[%rd16+1], %rs18;
	ld.global.u8 	%rs19, [%rd14+2];
	st.global.u8 	[%rd16+2], %rs19;
	ld.global.u8 	%rs20, [%rd14+3];
	st.global.u8 	[%rd16+3], %rs20;
	ld.global.u8 	%rs21, [%rd14+4];
	st.global.u8 	[%rd16+4], %rs21;
	ld.global.u8 	%rs22, [%rd14+5];
	st.global.u8 	[%rd16+5], %rs22;
	ld.global.u8 	%rs23, [%rd14+6];
	st.global.u8 	[%rd16+6], %rs23;
	ld.global.u8 	%rs24, [%rd14+7];
	st.global.u8 	[%rd16+7], %rs24;
	add.s32 	%r45, %r45, 8;
$L__BB4_8:
	setp.eq.s32 	%p7, %r14, 0;
	@%p7 bra 	$L__BB4_14;
	and.b32  	%r17, %r29, 3;
	setp.lt.u32 	%p8, %r14, 4;
	@%p8 bra 	$L__BB4_11;
	add.s32 	%r37, %r45, %r3;
	cvt.s64.s32 	%rd17, %r37;
	add.s64 	%rd18, %rd1, %rd17;
	ld.global.u8 	%rs25, [%rd18];
	add.s32 	%r38, %r45, %r2;
	cvt.s64.s32 	%rd19, %r38;
	add.s64 	%rd20, %rd1, %rd19;
	st.global.u8 	[%rd20], %rs25;
	ld.global.u8 	%rs26, [%rd18+1];
	st.global.u8 	[%rd20+1], %rs26;
	ld.global.u8 	%rs27, [%rd18+2];
	st.global.u8 	[%rd20+2], %rs27;
	ld.global.u8 	%rs28, [%rd18+3];
	st.global.u8 	[%rd20+3], %rs28;
	add.s32 	%r45, %r45, 4;
$L__BB4_11:
	setp.eq.s32 	%p9, %r17, 0;
	@%p9 bra 	$L__BB4_14;
	add.s32 	%r49, %r45, %r2;
	add.s32 	%r48, %r45, %r3;
	neg.s32 	%r47, %r17;
$L__BB4_13:
	.pragma "nounroll";
	cvt.s64.s32 	%rd21, %r49;
	add.s64 	%rd22, %rd1, %rd21;
	cvt.s64.s32 	%rd23, %r48;
	add.s64 	%rd24, %rd1, %rd23;
	ld.global.u8 	%rs29, [%rd24];
	st.global.u8 	[%rd22], %rs29;
	add.s32 	%r49, %r49, 1;
	add.s32 	%r48, %r48, 1;
	add.s32 	%r47, %r47, 1;
	setp.ne.s32 	%p10, %r47, 0;
	@%p10 bra 	$L__BB4_13;
$L__BB4_14:
	cvta.to.global.u64 	%rd25, %rd4;
	ld.global.u32 	%r39, [%rd2];
	mul.wide.s32 	%rd26, %r39, 4;
	add.s64 	%rd27, %rd25, %rd26;
	ld.global.u32 	%r40, [%rd27];
	add.s64 	%rd29, %rd25, %rd8;
	st.global.u32 	[%rd29], %r40;
$L__BB4_15:
	ret;

}


// ===== COMPILED SASS (sm_100) =====

	.target	sm_100

	.elftype	@"ET_EXEC"


//--------------------- .note.nv.tkinfo           --------------------------
	.section	.note.nv.tkinfo,"",@"SHT_NOTE"
	.sectionflags	@"SHF_NOTE_NV_TKINFO"
	.tkinfo
        /*0018*/ 	.word	0x00000002
        /*0030*/ 	.string	""
        /*0030*/ 	.string	"ptxas"
        /*0030*/ 	.string	"Cuda compilation tools, release 13.0, V13.0.88"
        /*0030*/ 	.string	"Build cuda_13.0.r13.0/compiler.36424714_0"
        /*0030*/ 	.string	"-arch sm_100 -m 64 "



//--------------------- .note.nv.cuinfo           --------------------------
	.section	.note.nv.cuinfo,"",@"SHT_NOTE"
	.sectionflags	@"SHF_NOTE_NV_CUINFO"
        /*0018*/ 	.short	0x0002
        /*001a*/ 	.short	0x0064
        /*001c*/ 	.short	0x0082
	.zero		2


//--------------------- .nv.info                  --------------------------
	.section	.nv.info,"",@"SHT_CUDA_INFO"
	.align	4


	//----- nvinfo : EIATTR_REGCOUNT
	.align		4
        /*0000*/ 	.byte	0x04, 0x2f
        /*0002*/ 	.short	(.L_10 - .L_9)
	.align		4
.L_9:
        /*0004*/ 	.word	index@(_Z12deviceEnergyPcPiiii)
        /*0008*/ 	.word	0x00000020


	//----- nvinfo : EIATTR_FRAME_SIZE
	.align		4
.L_10:
        /*000c*/ 	.byte	0x04, 0x11
        /*000e*/ 	.short	(.L_12 - .L_11)
	.align		4
.L_11:
        /*0010*/ 	.word	index@(_Z12deviceEnergyPcPiiii)
        /*0014*/ 	.word	0x00000000


	//----- nvinfo : EIATTR_REGCOUNT
	.align		4
.L_12:
        /*0018*/ 	.byte	0x04, 0x2f
        /*001a*/ 	.short	(.L_14 - .L_13)
	.align		4
.L_13:
        /*001c*/ 	.word	index@(_Z14cudaReplicaBFSPcPiiiiPbS0_S0_)
        /*0020*/ 	.word	0x00000020


	//----- nvinfo : EIATTR_FRAME_SIZE
	.align		4
.L_14:
        /*0024*/ 	.byte	0x04, 0x11
        /*0026*/ 	.short	(.L_16 - .L_15)
	.align		4
.L_15:
        /*0028*/ 	.word	index@(_Z14cudaReplicaBFSPcPiiiiPbS0_S0_)
        /*002c*/ 	.word	0x00000000


	//----- nvinfo : EIATTR_REGCOUNT
	.align		4
.L_16:
        /*0030*/ 	.byte	0x04, 0x2f
        /*0032*/ 	.short	(.L_18 - .L_17)
	.align		4
.L_17:
        /*0034*/ 	.word	index@(_Z20initializePopulationP17curandStateMtgp32Pciii)
        /*0038*/ 	.word	0x00000020


	//----- nvinfo : EIATTR_FRAME_SIZE
	.align		4
.L_18:
        /*003c*/ 	.byte	0x04, 0x11
        /*003e*/ 	.short	(.L_20 - .L_19)
	.align		4
.L_19:
        /*0040*/ 	.word	index@(_Z20initializePopulationP17curandStateMtgp32Pciii)
        /*0044*/ 	.word	0x00000000


	//----- nvinfo : EIATTR_REGCOUNT
	.align		4
.L_20:
        /*0048*/ 	.byte	0x04, 0x2f
        /*004a*/ 	.short	(.L_22 - .L_21)
	.align		4
.L_21:
        /*004c*/ 	.word	index@(_Z11equilibrateP17curandStateMtgp32PcPiiiiiii)
        /*0050*/ 	.word	0x00000020


	//----- nvinfo : EIATTR_FRAME_SIZE
	.align		4
.L_22:
        /*0054*/ 	.byte	0x04, 0x11
        /*0056*/ 	.short	(.L_24 - .L_23)
	.align		4
.L_23:
        /*0058*/ 	.word	index@(_Z11equilibrateP17curandStateMtgp32PcPiiiiiii)
        /*005c*/ 	.word	0x00000000


	//----- nvinfo : EIATTR_REGCOUNT
	.align		4
.L_24:
        /*0060*/ 	.byte	0x04, 0x2f
        /*0062*/ 	.short	(.L_26 - .L_25)
	.align		4
.L_25:
        /*0064*/ 	.word	index@(_Z14updateReplicasPcPiS0_ii)
        /*0068*/ 	.word	0x0000001a


	//----- nvinfo : EIATTR_FRAME_SIZE
	.align		4
.L_26:
        /*006c*/ 	.byte	0x04, 0x11
        /*006e*/ 	.short	(.L_28 - .L_27)
	.align		4
.L_27:
        /*0070*/ 	.word	index@(_Z14updateReplicasPcPiS0_ii)
        /*0074*/ 	.word	0x00000000


	//----- nvinfo : EIATTR_MIN_STACK_SIZE
	.align		4
.L_28:
        /*0078*/ 	.byte	0x04, 0x12
        /*007a*/ 	.short	(.L_30 - .L_29)
	.align		4
.L_29:
        /*007c*/ 	.word	index@(_Z14updateReplicasPcPiS0_ii)
        /*0080*/ 	.word	0x00000000


	//----- nvinfo : EIATTR_MIN_STACK_SIZE
	.align		4
.L_30:
        /*0084*/ 	.byte	0x04, 0x12
        /*0086*/ 	.short	(.L_32 - .L_31)
	.align		4
.L_31:
        /*0088*/ 	.word	index@(_Z11equilibrateP17curandStateMtgp32PcPiiiiiii)
        /*008c*/ 	.word	0x00000000


	//----- nvinfo : EIATTR_MIN_STACK_SIZE
	.align		4
.L_32:
        /*0090*/ 	.byte	0x04, 0x12
        /*0092*/ 	.short	(.L_34 - .L_33)
	.align		4
.L_33:
        /*0094*/ 	.word	index@(_Z20initializePopulationP17curandStateMtgp32Pciii)
        /*0098*/ 	.word	0x00000000


	//----- nvinfo : EIATTR_MIN_STACK_SIZE
	.align		4
.L_34:
        /*009c*/ 	.byte	0x04, 0x12
        /*009e*/ 	.short	(.L_36 - .L_35)
	.align		4
.L_35:
        /*00a0*/ 	.word	index@(_Z14cudaReplicaBFSPcPiiiiPbS0_S0_)
        /*00a4*/ 	.word	0x00000000


	//----- nvinfo : EIATTR_MIN_STACK_SIZE
	.align		4
.L_36:
        /*00a8*/ 	.byte	0x04, 0x12
        /*00aa*/ 	.short	(.L_38 - .L_37)
	.align		4
.L_37:
        /*00ac*/ 	.word	index@(_Z12deviceEnergyPcPiiii)
        /*00b0*/ 	.word	0x00000000
.L_38:


//--------------------- .nv.compat                --------------------------
	.section	.nv.compat,"",@"SHT_CUDA_COMPAT_INFO"
	.align	4
        /*0000*/ 	.byte	0x02, 0x09, 0x00, 0x00, 0x02, 0x02, 0x01, 0x00, 0x02, 0x05, 0x05, 0x00, 0x03, 0x07, 0x01, 0x01
        /*0010*/ 	.byte	0x02, 0x03, 0x00, 0x00, 0x02, 0x06, 0x01, 0x00, 0x04, 0x0b, 0x08, 0x00, 0x09, 0x00, 0x00, 0x00
        /*0020*/ 	.byte	0x00, 0x00, 0x00, 0x00


//--------------------- .nv.info._Z14updateReplicasPcPiS0_ii --------------------------
	.section	.nv.info._Z14updateReplicasPcPiS0_ii,"",@"SHT_CUDA_INFO"
	.sectionflags	@""
	.align	4


	//----- nvinfo : EIATTR_CUDA_API_VERSION
	.align		4
        /*0000*/ 	.byte	0x04, 0x37
        /*0002*/ 	.short	(.L_40 - .L_39)
.L_39:
        /*0004*/ 	.word	0x00000082


	//----- nvinfo : EIATTR_KPARAM_INFO
	.align		4
.L_40:
        /*0008*/ 	.byte	0x04, 0x17
        /*000a*/ 	.short	(.L_42 - .L_41)
.L_41:
        /*000c*/ 	.word	0x00000000
        /*0010*/ 	.short	0x0004
        /*0012*/ 	.short	0x001c
        /*0014*/ 	.byte	0x00, 0xf0, 0x11, 0x00


	//----- nvinfo : EIATTR_KPARAM_INFO
	.align		4
.L_42:
        /*0018*/ 	.byte	0x04, 0x17
        /*001a*/ 	.short	(.L_44 - .L_43)
.L_43:
        /*001c*/ 	.word	0x00000000
        /*0020*/ 	.short	0x0003
        /*0022*/ 	.short	0x0018
        /*0024*/ 	.byte	0x00, 0xf0, 0x11, 0x00


	//----- nvinfo : EIATTR_KPARAM_INFO
	.align		4
.L_44:
        /*0028*/ 	.byte	0x04, 0x17
        /*002a*/ 	.short	(.L_46 - .L_45)
.L_45:
        /*002c*/ 	.word	0x00000000
        /*0030*/ 	.short	0x0002
        /*0032*/ 	.short	0x0010
        /*0034*/ 	.byte	0x00, 0xf5, 0x21, 0x00


	//----- nvinfo : EIATTR_KPARAM_INFO
	.align		4
.L_46:
        /*0038*/ 	.byte	0x04, 0x17
        /*003a*/ 	.short	(.L_48 - .L_47)
.L_47:
        /*003c*/ 	.word	0x00000000
        /*0040*/ 	.short	0x0001
        /*0042*/ 	.short	0x0008
        /*0044*/ 	.byte	0x00, 0xf5, 0x21, 0x00


	//----- nvinfo : EIATTR_KPARAM_INFO
	.align		4
.L_48:
        /*0048*/ 	.byte	0x04, 0x17
        /*004a*/ 	.short	(.L_50 - .L_49)
.L_49:
        /*004c*/ 	.word	0x00000000
        /*0050*/ 	.short	0x0000
        /*0052*/ 	.short	0x0000
        /*0054*/ 	.byte	0x00, 0xf5, 0x21, 0x00


	//----- nvinfo : EIATTR_SPARSE_MMA_MASK
	.align		4
.L_50:
        /*0058*/ 	.byte	0x03, 0x50
        /*005a*/ 	.short	0x0000


	//----- nvinfo : EIATTR_MAXREG_COUNT
	.align		4
        /*005c*/ 	.byte	0x03, 0x1b
        /*005e*/ 	.short	0x00ff


	//----- nvinfo : EIATTR_MERCURY_ISA_VERSION
	.align		4
        /*0060*/ 	.byte	0x03, 0x5f
        /*0062*/ 	.short	0x0101


	//----- nvinfo : EIATTR_VRC_CTA_INIT_COUNT
	.align		4
        /*0064*/ 	.byte	0x02, 0x4a
	.zero		1
	.zero		1


	//----- nvinfo : EIATTR_EXIT_INSTR_OFFSETS
	.align		4
        /*0068*/ 	.byte	0x04, 0x1c
        /*006a*/ 	.short	(.L_52 - .L_51)


	//   ....[0]....
.L_51:
        /*006c*/ 	.word	0x000000a0


	//   ....[1]....
        /*0070*/ 	.word	0x000008d0


	//----- nvinfo : EIATTR_CBANK_PARAM_SIZE
	.align		4
.L_52:
        /*0074*/ 	.byte	0x03, 0x19
        /*0076*/ 	.short	0x0020


	//----- nvinfo : EIATTR_PARAM_CBANK
	.align		4
        /*0078*/ 	.byte	0x04, 0x0a
        /*007a*/ 	.short	(.L_54 - .L_53)
	.align		4
.L_53:
        /*007c*/ 	.word	index@(.nv.constant0._Z14updateReplicasPcPiS0_ii)
        /*0080*/ 	.short	0x0380
        /*0082*/ 	.short	0x0020


	//----- nvinfo : EIATTR_SW_WAR
	.align		4
.L_54:
        /*0084*/ 	.byte	0x04, 0x36
        /*0086*/ 	.short	(.L_56 - .L_55)
.L_55:
        /*0088*/ 	.word	0x00000008
.L_56:


//--------------------- .nv.info._Z11equilibrateP17curandStateMtgp32PcPiiiiiii --------------------------
	.section	.nv.info._Z11equilibrateP17curandStateMtgp32PcPiiiiiii,"",@"SHT_CUDA_INFO"
	.sectionflags	@""
	.align	4


	//----- nvinfo : EIATTR_CUDA_API_VERSION
	.align		4
        /*0000*/ 	.byte	0x04, 0x37
        /*0002*/ 	.short	(.L_58 - .L_57)
.L_57:
        /*0004*/ 	.word	0x00000082


	//----- nvinfo : EIATTR_KPARAM_INFO
	.align		4
.L_58:
        /*0008*/ 	.byte	0x04, 0x17
        /*000a*/ 	.short	(.L_60 - .L_59)
.L_59:
        /*000c*/ 	.word	0x00000000
        /*0010*/ 	.short	0x0008
        /*0012*/ 	.short	0x002c
        /*0014*/ 	.byte	0x00, 0xf0, 0x11, 0x00


	//----- nvinfo : EIATTR_KPARAM_INFO
	.align		4
.L_60:
        /*0018*/ 	.byte	0x04, 0x17
        /*001a*/ 	.short	(.L_62 - .L_61)
.L_61:
        /*001c*/ 	.word	0x00000000
        /*0020*/ 	.short	0x0007
        /*0022*/ 	.short	0x0028
        /*0024*/ 	.byte	0x00, 0xf0, 0x11, 0x00


	//----- nvinfo : EIATTR_KPARAM_INFO
	.align		4
.L_62:
        /*0028*/ 	.byte	0x04, 0x17
        /*002a*/ 	.short	(.L_64 - .L_63)
.L_63:
        /*002c*/ 	.word	0x00000000
        /*0030*/ 	.short	0x0006
        /*0032*/ 	.short	0x0024
        /*0034*/ 	.byte	0x00, 0xf0, 0x11, 0x00


	//----- nvinfo : EIATTR_KPARAM_INFO
	.align		4
.L_64:
        /*0038*/ 	.byte	0x04, 0x17
        /*003a*/ 	.short	(.L_66 - .L_65)
.L_65:
        /*003c*/ 	.word	0x00000000
        /*0040*/ 	.short	0x0005
        /*0042*/ 	.short	0x0020
        /*0044*/ 	.byte	0x00, 0xf0, 0x11, 0x00


	//----- nvinfo : EIATTR_KPARAM_INFO
	.align		4
.L_66:
        /*0048*/ 	.byte	0x04, 0x17
        /*004a*/ 	.short	(.L_68 - .L_67)
.L_67:
        /*004c*/ 	.word	0x00000000
        /*0050*/ 	.short	0x0004
        /*0052*/ 	.short	0x001c
        /*0054*/ 	.byte	0x00, 0xf0, 0x11, 0x00


	//----- nvinfo : EIATTR_KPARAM_INFO
	.align		4
.L_68:
        /*0058*/ 	.byte	0x04, 0x17
        /*005a*/ 	.short	(.L_70 - .L_69)
.L_69:
        /*005c*/ 	.word	0x00000000
        /*0060*/ 	.short	0x0003
        /*0062*/ 	.short	0x0018
        /*0064*/ 	.byte	0x00, 0xf0, 0x11, 0x00


	//----- nvinfo : EIATTR_KPARAM_INFO
	.align		4
.L_70:
        /*0068*/ 	.byte	0x04, 0x17
        /*006a*/ 	.short	(.L_72 - .L_71)
.L_71:
        /*006c*/ 	.word	0x00000000
        /*0070*/ 	.short	0x0002
        /*0072*/ 	.short	0x0010
        /*0074*/ 	.byte	0x00, 0xf5, 0x21, 0x00


	//----- nvinfo : EIATTR_KPARAM_INFO
	.align		4
.L_72:
        /*0078*/ 	.byte	0x04, 0x17
        /*007a*/ 	.short	(.L_74 - .L_73)
.L_73:
        /*007c*/ 	.word	0x00000000
        /*0080*/ 	.short	0x0001
        /*0082*/ 	.short	0x0008
        /*0084*/ 	.byte	0x00, 0xf5, 0x21, 0x00


	//----- nvinfo : EIATTR_KPARAM_INFO
	.align		4
.L_74:
        /*0088*/ 	.byte	0x04, 0x17
        /*008a*/ 	.short	(.L_76 - .L_75)
.L_75:
        /*008c*/ 	.word	0x00000000
        /*0090*/ 	.short	0x0000
        /*0092*/ 	.short	0x0000
        /*0094*/ 	.byte	0x00, 0xf5, 0x21, 0x00


	//----- nvinfo : EIATTR_SPARSE_MMA_MASK
	.align		4
.L_76:
        /*0098*/ 	.byte	0x03, 0x50
        /*009a*/ 	.short	0x0000


	//----- nvinfo : EIATTR_MAXREG_COUNT
	.align		4
        /*009c*/ 	.byte	0x03, 0x1b
        /*009e*/ 	.short	0x00ff


	//----- nvinfo : EIATTR_NUM_BARRIERS
	.align		4
        /*00a0*/ 	.byte	0x02, 0x4c
        /*00a2*/ 	.byte	0x01
	.zero		1


	//----- nvinfo : EIATTR_MERCURY_ISA_VERSION
	.align		4
        /*00a4*/ 	.byte	0x03, 0x5f
        /*00a6*/ 	.short	0x0101


	//----- nvinfo : EIATTR_VRC_CTA_INIT_COUNT
	.align		4
        /*00a8*/ 	.byte	0x02, 0x4a
	.zero		1
	.zero		1


	//----- nvinfo : EIATTR_EXIT_INSTR_OFFSETS
	.align		4
        /*00ac*/ 	.byte	0x04, 0x1c
        /*00ae*/ 	.short	(.L_78 - .L_77)


	//   ....[0]....
.L_77:
        /*00b0*/ 	.word	0x00000050


	//   ....[1]....
        /*00b4*/ 	.word	0x00001450


	//----- nvinfo : EIATTR_CBANK_PARAM_SIZE
	.align		4
.L_78:
        /*00b8*/ 	.byte	0x03, 0x19
        /*00ba*/ 	.short	0x0030


	//----- nvinfo : EIATTR_PARAM_CBANK
	.align		4
        /*00bc*/ 	.byte	0x04, 0x0a
        /*00be*/ 	.short	(.L_80 - .L_79)
	.align		4
.L_79:
        /*00c0*/ 	.word	index@(.nv.constant0._Z11equilibrateP17curandStateMtgp32PcPiiiiiii)
        /*00c4*/ 	.short	0x0380
        /*00c6*/ 	.short	0x0030


	//----- nvinfo : EIATTR_SW_WAR
	.align		4
.L_80:
        /*00c8*/ 	.byte	0x04, 0x36
        /*00ca*/ 	.short	(.L_82 - .L_81)
.L_81:
        /*00cc*/ 	.word	0x00000008
.L_82:


//--------------------- .nv.info._Z20initializePopulationP17curandStateMtgp32Pciii --------------------------
	.section	.nv.info._Z20initializePopulationP17curandStateMtgp32Pciii,"",@"SHT_CUDA_INFO"
	.sectionflags	@""
	.align	4


	//----- nvinfo : EIATTR_CUDA_API_VERSION
	.align		4
        /*0000*/ 	.byte	0x04, 0x37
        /*0002*/ 	.short	(.L_84 - .L_83)
.L_83:
        /*0004*/ 	.word	0x00000082


	//----- nvinfo : EIATTR_KPARAM_INFO
	.align		4
.L_84:
        /*0008*/ 	.byte	0x04, 0x17
        /*000a*/ 	.short	(.L_86 - .L_85)
.L_85:
        /*000c*/ 	.word	0x00000000
        /*0010*/ 	.short	0x0004
        /*0012*/ 	.short	0x0018
        /*0014*/ 	.byte	0x00, 0xf0, 0x11, 0x00


	//----- nvinfo : EIATTR_KPARAM_INFO
	.align		4
.L_86:
        /*0018*/ 	.byte	0x04, 0x17
        /*001a*/ 	.short	(.L_88 - .L_87)
.L_87:
        /*001c*/ 	.word	0x00000000
        /*0020*/ 	.short	0x0003
        /*0022*/ 	.short	0x0014
        /*0024*/ 	.byte	0x00, 0xf0, 0x11, 0x00


	//----- nvinfo : EIATTR_KPARAM_INFO
	.align		4
.L_88:
        /*0028*/ 	.byte	0x04, 0x17
        /*002a*/ 	.short	(.L_90 - .L_89)
.L_89:
        /*002c*/ 	.word	0x00000000
        /*0030*/ 	.short	0x0002
        /*0032*/ 	.short	0x0010
        /*0034*/ 	.byte	0x00, 0xf0, 0x11, 0x00


	//----- nvinfo : EIATTR_KPARAM_INFO
	.align		4
.L_90:
        /*0038*/ 	.byte	0x04, 0x17
        /*003a*/ 	.short	(.L_92 - .L_91)
.L_91:
        /*003c*/ 	.word	0x00000000
        /*0040*/ 	.short	0x0001
        /*0042*/ 	.short	0x0008
        /*0044*/ 	.byte	0x00, 0xf5, 0x21, 0x00


	//----- nvinfo : EIATTR_KPARAM_INFO
	.align		4
.L_92:
        /*0048*/ 	.byte	0x04, 0x17
        /*004a*/ 	.short	(.L_94 - .L_93)
.L_93:
        /*004c*/ 	.word	0x00000000
        /*0050*/ 	.short	0x0000
        /*0052*/ 	.short	0x0000
        /*0054*/ 	.byte	0x00, 0xf5, 0x21, 0x00


	//----- nvinfo : EIATTR_SPARSE_MMA_MASK
	.align		4
.L_94:
        /*0058*/ 	.byte	0x03, 0x50
        /*005a*/ 	.short	0x0000


	//----- nvinfo : EIATTR_MAXREG_COUNT
	.align		4
        /*005c*/ 	.byte	0x03, 0x1b
        /*005e*/ 	.short	0x00ff


	//----- nvinfo : EIATTR_NUM_BARRIERS
	.align		4
        /*0060*/ 	.byte	0x02, 0x4c
        /*0062*/ 	.byte	0x01
	.zero		1


	//----- nvinfo : EIATTR_MERCURY_ISA_VERSION
	.align		4
        /*0064*/ 	.byte	0x03, 0x5f
        /*0066*/ 	.short	0x0101


	//----- nvinfo : EIATTR_VRC_CTA_INIT_COUNT
	.align		4
        /*0068*/ 	.byte	0x02, 0x4a
	.zero		1
	.zero		1


	//----- nvinfo : EIATTR_EXIT_INSTR_OFFSETS
	.align		4
        /*006c*/ 	.byte	0x04, 0x1c
        /*006e*/ 	.short	(.L_96 - .L_95)


	//   ....[0]....
.L_95:
        /*0070*/ 	.word	0x00000030


	//   ....[1]....
        /*0074*/ 	.word	0x00000bc0


	//   ....[2]....
        /*0078*/ 	.word	0x00001120


	//----- nvinfo : EIATTR_CBANK_PARAM_SIZE
	.align		4
.L_96:
        /*007c*/ 	.byte	0x03, 0x19
        /*007e*/ 	.short	0x001c


	//----- nvinfo : EIATTR_PARAM_CBANK
	.align		4
        /*0080*/ 	.byte	0x04, 0x0a
        /*0082*/ 	.short	(.L_98 - .L_97)
	.align		4
.L_97:
        /*0084*/ 	.word	index@(.nv.constant0._Z20initializePopulationP17curandStateMtgp32Pciii)
        /*0088*/ 	.short	0x0380
        /*008a*/ 	.short	0x001c


	//----- nvinfo : EIATTR_SW_WAR
	.align		4
.L_98:
        /*008c*/ 	.byte	0x04, 0x36
        /*008e*/ 	.short	(.L_100 - .L_99)
.L_99:
        /*0090*/ 	.word	0x00000008
.L_100:


//--------------------- .nv.info._Z14cudaReplicaBFSPcPiiiiPbS0_S0_ --------------------------
	.section	.nv.info._Z14cudaReplicaBFSPcPiiiiPbS0_S0_,"",@"SHT_CUDA_INFO"
	.sectionflags	@""
	.align	4


	//----- nvinfo : EIATTR_CUDA_API_VERSION
	.align		4
        /*0000*/ 	.byte	0x04, 0x37
        /*0002*/ 	.short	(.L_102 - .L_101)
.L_101:
        /*0004*/ 	.word	0x00000082


	//----- nvinfo : EIATTR_KPARAM_INFO
	.align		4
.L_102:
        /*0008*/ 	.byte	0x04, 0x17
        /*000a*/ 	.short	(.L_104 - .L_103)
.L_103:
        /*000c*/ 	.word	0x00000000
        /*0010*/ 	.short	0x0007
        /*0012*/ 	.short	0x0030
        /*0014*/ 	.byte	0x00, 0xf5, 0x21, 0x00


	//----- nvinfo : EIATTR_KPARAM_INFO
	.align		4
.L_104:
        /*0018*/ 	.byte	0x04, 0x17
        /*001a*/ 	.short	(.L_106 - .L_105)
.L_105:
        /*001c*/ 	.word	0x00000000
        /*0020*/ 	.short	0x0006
        /*0022*/ 	.short	0x0028
        /*0024*/ 	.byte	0x00, 0xf5, 0x21, 0x00


	//----- nvinfo : EIATTR_KPARAM_INFO
	.align		4
.L_106:
        /*0028*/ 	.byte	0x04, 0x17
        /*002a*/ 	.short	(.L_108 - .L_107)
.L_107:
        /*002c*/ 	.word	0x00000000
        /*0030*/ 	.short	0x0005
        /*0032*/ 	.short	0x0020
        /*0034*/ 	.byte	0x00, 0xf5, 0x21, 0x00


	//----- nvinfo : EIATTR_KPARAM_INFO
	.align		4
.L_108:
        /*0038*/ 	.byte	0x04, 0x17
        /*003a*/ 	.short	(.L_110 - .L_109)
.L_109:
        /*003c*/ 	.word	0x00000000
        /*0040*/ 	.short	0x0004
        /*0042*/ 	.short	0x0018
        /*0044*/ 	.byte	0x00, 0xf0, 0x11, 0x00


	//----- nvinfo : EIATTR_KPARAM_INFO
	.align		4
.L_110:
        /*0048*/ 	.byte	0x04, 0x17
        /*004a*/ 	.short	(.L_112 - .L_111)
.L_111:
        /*004c*/ 	.word	0x00000000
        /*0050*/ 	.short	0x0003
        /*0052*/ 	.short	0x0014
        /*0054*/ 	.byte	0x00, 0xf0, 0x11, 0x00


	//----- nvinfo : EIATTR_KPARAM_INFO
	.align		4
.L_112:
        /*0058*/ 	.byte	0x04, 0x17
        /*005a*/ 	.short	(.L_114 - .L_113)
.L_113:
        /*005c*/ 	.word	0x00000000
        /*0060*/ 	.short	0x0002
        /*0062*/ 	.short	0x0010
        /*0064*/ 	.byte	0x00, 0xf0, 0x11, 0x00


	//----- nvinfo : EIATTR_KPARAM_INFO
	.align		4
.L_114:
        /*0068*/ 	.byte	0x04, 0x17
        /*006a*/ 	.short	(.L_116 - .L_115)
.L_115:
        /*006c*/ 	.word	0x00000000
        /*0070*/ 	.short	0x0001
        /*0072*/ 	.short	0x0008
        /*0074*/ 	.byte	0x00, 0xf5, 0x21, 0x00


	//----- nvinfo : EIATTR_KPARAM_INFO
	.align		4
.L_116:
        /*0078*/ 	.byte	0x04, 0x17
        /*007a*/ 	.short	(.L_118 - .L_117)
.L_117:
        /*007c*/ 	.word	0x00000000
        /*0080*/ 	.short	0x0000
        /*0082*/ 	.short	0x0000
        /*0084*/ 	.byte	0x00, 0xf5, 0x21, 0x00


	//----- nvinfo : EIATTR_SPARSE_MMA_MASK
	.align		4
.L_118:
        /*0088*/ 	.byte	0x03, 0x50
        /*008a*/ 	.short	0x0000


	//----- nvinfo : EIATTR_MAXREG_COUNT
	.align		4
        /*008c*/ 	.byte	0x03, 0x1b
        /*008e*/ 	.short	0x00ff


	//----- nvinfo : EIATTR_MERCURY_ISA_VERSION
	.align		4
        /*0090*/ 	.byte	0x03, 0x5f
        /*0092*/ 	.short	0x0101


	//----- nvinfo : EIATTR_COOP_GROUP_MASK_REGIDS
	.align		4
        /*0094*/ 	.byte	0x04, 0x29
        /*0096*/ 	.short	(.L_120 - .L_119)


	//   ....[0]....
.L_119:
        /*0098*/ 	.word	0xffffffff


	//   ....[1]....
        /*009c*/ 	.word	0xffffffff


	//   ....[2]....
        /*00a0*/ 	.word	0xffffffff


	//   ....[3]....
        /*00a4*/ 	.word	0xffffffff


	//   ....[4]....
        /*00a8*/ 	.word	0xffffffff


	//   ....[5]....
        /*00ac*/ 	.word	0x0500000c


	//   ....[6]....
        /*00b0*/ 	.word	0x0500000c


	//   ....[7]....
        /*00b4*/ 	.word	0x0500000c


	//   ....[8]....
        /*00b8*/ 	.word	0x0500000c


	//   ....[9]....
        /*00bc*/ 	.word	0x0500000c


	//----- nvinfo : EIATTR_COOP_GROUP_INSTR_OFFSETS
	.align		4
.L_120:
        /*00c0*/ 	.byte	0x04, 0x28
        /*00c2*/ 	.short	(.L_122 - .L_121)


	//   ....[0]....
.L_121:
        /*00c4*/ 	.word	0x00000f80


	//   ....[1]....
        /*00c8*/ 	.word	0x00000fa0


	//   ....[2]....
        /*00cc*/ 	.word	0x00000fc0


	//   ....[3]....
        /*00d0*/ 	.word	0x00000fe0


	//   ....[4]....
        /*00d4*/ 	.word	0x00001000


	//   ....[5]....
        /*00d8*/ 	.word	0x00001130


	//   ....[6]....
        /*00dc*/ 	.word	0x000011c0


	//   ....[7]....
        /*00e0*/ 	.word	0x00001230


	//   ....[8]....
        /*00e4*/ 	.word	0x000012a0


	//   ....[9]....
        /*00e8*/ 	.word	0x00001310


	//----- nvinfo : EIATTR_VRC_CTA_INIT_COUNT
	.align		4
.L_122:
        /*00ec*/ 	.byte	0x02, 0x4a
	.zero		1
	.zero		1


	//----- nvinfo : EIATTR_EXIT_INSTR_OFFSETS
	.align		4
        /*00f0*/ 	.byte	0x04, 0x1c
        /*00f2*/ 	.short	(.L_124 - .L_123)


	//   ....[0]....
.L_123:
        /*00f4*/ 	.word	0x000000e0


	//   ....[1]....
        /*00f8*/ 	.word	0x000010c0


	//----- nvinfo : EIATTR_CRS_STACK_SIZE
	.align		4
.L_124:
        /*00fc*/ 	.byte	0x04, 0x1e
        /*00fe*/ 	.short	(.L_126 - .L_125)
.L_125:
        /*0100*/ 	.word	0x00000000


	//----- nvinfo : EIATTR_CBANK_PARAM_SIZE
	.align		4
.L_126:
        /*0104*/ 	.byte	0x03, 0x19
        /*0106*/ 	.short	0x0038


	//----- nvinfo : EIATTR_PARAM_CBANK
	.align		4
        /*0108*/ 	.byte	0x04, 0x0a
        /*010a*/ 	.short	(.L_128 - .L_127)
	.align		4
.L_127:
        /*010c*/ 	.word	index@(.nv.constant0._Z14cudaReplicaBFSPcPiiiiPbS0_S0_)
        /*0110*/ 	.short	0x0380
        /*0112*/ 	.short	0x0038


	//----- nvinfo : EIATTR_SW_WAR
	.align		4
.L_128:
        /*0114*/ 	.byte	0x04, 0x36
        /*0116*/ 	.short	(.L_130 - .L_129)
.L_129:
        /*0118*/ 	.word	0x00000008
.L_130:


//--------------------- .nv.info._Z12deviceEnergyPcPiiii --------------------------
	.section	.nv.info._Z12deviceEnergyPcPiiii,"",@"SHT_CUDA_INFO"
	.sectionflags	@""
	.align	4


	//----- nvinfo : EIATTR_CUDA_API_VERSION
	.align		4
        /*0000*/ 	.byte	0x04, 0x37
        /*0002*/ 	.short	(.L_132 - .L_131)
.L_131:
        /*0004*/ 	.word	0x00000082


	//----- nvinfo : EIATTR_KPARAM_INFO
	.align		4
.L_132:
        /*0008*/ 	.byte	0x04, 0x17
        /*000a*/ 	.short	(.L_134 - .L_133)
.L_133:
        /*000c*/ 	.word	0x00000000
        /*0010*/ 	.short	0x0004
        /*0012*/ 	.short	0x0018
        /*0014*/ 	.byte	0x00, 0xf0, 0x11, 0x00


	//----- nvinfo : EIATTR_KPARAM_INFO
	.align		4
.L_134:
        /*0018*/ 	.byte	0x04, 0x17
        /*001a*/ 	.short	(.L_136 - .L_135)
.L_135:
        /*001c*/ 	.word	0x00000000
        /*0020*/ 	.short	0x0003
        /*0022*/ 	.short	0x0014
        /*0024*/ 	.byte	0x00, 0xf0, 0x11, 0x00


	//----- nvinfo : EIATTR_KPARAM_INFO
	.align		4
.L_136:
        /*0028*/ 	.byte	0x04, 0x17
        /*002a*/ 	.short	(.L_138 - .L_137)
.L_137:
        /*002c*/ 	.word	0x00000000
        /*0030*/ 	.short	0x0002
        /*0032*/ 	.short	0x0010
        /*0034*/ 	.byte	0x00, 0xf0, 0x11, 0x00


	//----- nvinfo : EIATTR_KPARAM_INFO
	.align		4
.L_138:
        /*0038*/ 	.byte	0x04, 0x17
        /*003a*/ 	.short	(.L_140 - .L_139)
.L_139:
        /*003c*/ 	.word	0x00000000
        /*0040*/ 	.short	0x0001
        /*0042*/ 	.short	0x0008
        /*0044*/ 	.byte	0x00, 0xf5, 0x21, 0x00


	//----- nvinfo : EIATTR_KPARAM_INFO
	.align		4
.L_140:
        /*0048*/ 	.byte	0x04, 0x17
        /*004a*/ 	.short	(.L_142 - .L_141)
.L_141:
        /*004c*/ 	.word	0x00000000
        /*0050*/ 	.short	0x0000
        /*0052*/ 	.short	0x0000
        /*0054*/ 	.byte	0x00, 0xf5, 0x21, 0x00


	//----- nvinfo : EIATTR_SPARSE_MMA_MASK
	.align		4
.L_142:
        /*0058*/ 	.byte	0x03, 0x50
        /*005a*/ 	.short	0x0000


	//----- nvinfo : EIATTR_MAXREG_COUNT
	.align		4
        /*005c*/ 	.byte	0x03, 0x1b
        /*005e*/ 	.short	0x00ff


	//----- nvinfo : EIATTR_MERCURY_ISA_VERSION
	.align		4
        /*0060*/ 	.byte	0x03, 0x5f
        /*0062*/ 	.short	0x0101


	//----- nvinfo : EIATTR_VRC_CTA_INIT_COUNT
	.align		4
        /*0064*/ 	.byte	0x02, 0x4a
	.zero		1
	.zero		1


	//----- nvinfo : EIATTR_EXIT_INSTR_OFFSETS
	.align		4
        /*0068*/ 	.byte	0x04, 0x1c
        /*006a*/ 	.short	(.L_144 - .L_143)


	//   ....[0]....
.L_143:
        /*006c*/ 	.word	0x00001680


	//----- nvinfo : EIATTR_CBANK_PARAM_SIZE
	.align		4
.L_144:
        /*0070*/ 	.byte	0x03, 0x19
        /*0072*/ 	.short	0x001c


	//----- nvinfo : EIATTR_PARAM_CBANK
	.align		4
        /*0074*/ 	.byte	0x04, 0x0a
        /*0076*/ 	.short	(.L_146 - .L_145)
	.align		4
.L_145:
        /*0078*/ 	.word	index@(.nv.constant0._Z12deviceEnergyPcPiiii)
        /*007c*/ 	.short	0x0380
        /*007e*/ 	.short	0x001c


	//----- nvinfo : EIATTR_SW_WAR
	.align		4
.L_146:
        /*0080*/ 	.byte	0x04, 0x36
        /*0082*/ 	.short	(.L_148 - .L_147)
.L_147:
        /*0084*/ 	.word	0x00000008
.L_148:


//--------------------- .nv.callgraph             --------------------------
	.section	.nv.callgraph,"",@"SHT_CUDA_CALLGRAPH"
	.align	4
	.sectionentsize	8
	.align		4
        /*0000*/ 	.word	0x00000000
	.align		4
        /*0004*/ 	.word	0xffffffff
	.align		4
        /*0008*/ 	.word	0x00000000
	.align		4
        /*000c*/ 	.word	0xfffffffe
	.align		4
        /*0010*/ 	.word	0x00000000
	.align		4
        /*0014*/ 	.word	0xfffffffd
	.align		4
        /*0018*/ 	.word	0x00000000
	.align		4
        /*001c*/ 	.word	0xfffffffc


//--------------------- .nv.constant4             --------------------------
	.section	.nv.constant4,"a",@progbits
	.align	8
	.align		8
.nv.constant4:
        /*0000*/ 	.dword	precalc_xorwow_matrix
	.align		8
        /*0008*/ 	.dword	precalc_xorwow_offset_matrix
	.align		8
        /*0010*/ 	.dword	mrg32k3aM1
	.align		8
        /*0018*/ 	.dword	mrg32k3aM2
	.align		8
        /*0020*/ 	.dword	mrg32k3aM1SubSeq
	.align		8
        /*0028*/ 	.dword	mrg32k3aM2SubSeq
	.align		8
        /*0030*/ 	.dword	mrg32k3aM1Seq
	.align		8
        /*0038*/ 	.dword	mrg32k3aM2Seq


//--------------------- .nv.constant3             --------------------------
	.section	.nv.constant3,"a",@progbits
	.align	8
.nv.constant3:
	.type		__cr_lgamma_table,@object
	.size		__cr_lgamma_table,(.L_8 - __cr_lgamma_table)
__cr_lgamma_table:
        /*0000*/ 	.byte	0x00, 0x00, 0x00, 0x00, 0x00, 0x00, 0x00, 0x00, 0x00, 0x00, 0x00, 0x00, 0x00, 0x00, 0x00, 0x00
        /*0010*/ 	.byte	0xef, 0x39, 0xfa, 0xfe, 0x42, 0x2e, 0xe6, 0x3f, 0x02, 0x20, 0x2a, 0xfa, 0x0b, 0xab, 0xfc, 0x3f
        /*0020*/ 	.byte	0xf9, 0x2c, 0x92, 0x7c, 0xa7, 0x6c, 0x09, 0x40, 0xc9, 0x79, 0x44, 0x3c, 0x64, 0x26, 0x13, 0x40
        /*0030*/ 	.byte	0xca, 0x01, 0xcf, 0x3a, 0x27, 0x51, 0x1a, 0x40, 0x30, 0xcc, 0x2d, 0xf3, 0xe1, 0x0c, 0x21, 0x40
        /*0040*/ 	.byte	0x0d, 0xb7, 0xfc, 0x82, 0x8e, 0x35, 0x25, 0x40
.L_8:


//--------------------- .text._Z14updateReplicasPcPiS0_ii --------------------------
	.section	.text._Z14updateReplicasPcPiS0_ii,"ax",@progbits
	.align	128
        .global         _Z14updateReplicasPcPiS0_ii
        .type           _Z14updateReplicasPcPiS0_ii,@function
        .size           _Z14updateReplicasPcPiS0_ii,(.L_x_41 - _Z14updateReplicasPcPiS0_ii)
        .other          _Z14updateReplicasPcPiS0_ii,@"STO_CUDA_ENTRY STV_DEFAULT"
_Z14updateReplicasPcPiS0_ii:
.text._Z14updateReplicasPcPiS0_ii:
[----:B------:R-:W-:Y:S01]  /*0000*/  LDC R1, c[0x0][0x37c] ;  /* 0x0000df00ff017b82 */ /* 0x000fe20000000800 */
[----:B------:R-:W0:Y:S07]  /*0010*/  S2R R0, SR_TID.X ;  /* 0x0000000000007919 */ /* 0x000e2e0000002100 */
[----:B------:R-:W0:Y:S01]  /*0020*/  S2UR UR4, SR_CTAID.X ;  /* 0x00000000000479c3 */ /* 0x000e220000002500 */
[----:B------:R-:W1:Y:S07]  /*0030*/  LDCU.64 UR12, c[0x0][0x358] ;  /* 0x00006b00ff0c77ac */ /* 0x000e6e0008000a00 */
[----:B------:R-:W0:Y:S08]  /*0040*/  LDC R5, c[0x0][0x360] ;  /* 0x0000d800ff057b82 */ /* 0x000e300000000800 */
[----:B------:R-:W2:Y:S01]  /*0050*/  LDC.64 R2, c[0x0][0x390] ;  /* 0x0000e400ff027b82 */ /* 0x000ea20000000a00 */
[----:B0-----:R-:W-:-:S04]  /*0060*/  IMAD R0, R5, UR4, R0 ;  /* 0x0000000405007c24 */ /* 0x001fc8000f8e0200 */
[----:B--2---:R-:W-:-:S05]  /*0070*/  IMAD.WIDE R2, R0, 0x4, R2 ;  /* 0x0000000400027825 */ /* 0x004fca00078e0202 */
[----:B-1----:R-:W2:Y:S02]  /*0080*/  LDG.E R5, desc[UR12][R2.64] ;  /* 0x0000000c02057981 */ /* 0x002ea4000c1e1900 */
[----:B--2---:R-:W-:-:S13]  /*0090*/  ISETP.NE.AND P0, PT, R5, R0, PT ;  /* 0x000000000500720c */ /* 0x004fda0003f05270 */
[----:B------:R-:W-:Y:S05]  /*00a0*/  @!P0 EXIT ;  /* 0x000000000000894d */ /* 0x000fea0003800000 */
[----:B------:R-:W0:Y:S02]  /*00b0*/  LDCU UR7, c[0x0][0x398] ;  /* 0x00007300ff0777ac */ /* 0x000e240008000800 */
[----:B0-----:R-:W-:-:S09]  /*00c0*/  UISETP.GE.AND UP0, UPT, UR7, 0x1, UPT ;  /* 0x000000010700788c */ /* 0x001fd2000bf06270 */
[----:B------:R-:W-:Y:S05]  /*00d0*/  BRA.U !UP0, `(.L_x_0) ;  /* 0x0000000508e47547 */ /* 0x000fea000b800000 */
[----:B------:R-:W-:Y:S02]  /*00e0*/  UISETP.GE.U32.AND UP1, UPT, UR7, 0x10, UPT ;  /* 0x000000100700788c */ /* 0x000fe4000bf26070 */
[----:B------:R-:W-:Y:S01]  /*00f0*/  IMAD R8, R5, UR7, RZ ;  /* 0x0000000705087c24 */ /* 0x000fe2000f8e02ff */
[----:B------:R-:W-:Y:S02]  /*0100*/  ULOP3.LUT UR10, UR7, 0xf, URZ, 0xc0, !UPT ;  /* 0x0000000f070a7892 */ /* 0x000fe4000f8ec0ff */
[----:B------:R-:W-:Y:S01]  /*0110*/  IMAD R9, R0, UR7, RZ ;  /* 0x0000000700097c24 */ /* 0x000fe2000f8e02ff */
[----:B------:R-:W-:Y:S01]  /*0120*/  UMOV UR4, URZ ;  /* 0x000000ff00047c82 */ /* 0x000fe20008000000 */
[----:B------:R-:W-:Y:S02]  /*0130*/  UISETP.NE.AND UP0, UPT, UR10, URZ, UPT ;  /* 0x000000ff0a00728c */ /* 0x000fe4000bf05270 */
[----:B------:R-:W-:Y:S09]  /*0140*/  BRA.U !UP1, `(.L_x_1) ;  /* 0x0000000109c07547 */ /* 0x000ff2000b800000 */
[----:B------:R-:W0:Y:S01]  /*0150*/  LDCU.64 UR8, c[0x0][0x380] ;  /* 0x00007000ff0877ac */ /* 0x000e220008000a00 */
[----:B------:R-:W-:Y:S02]  /*0160*/  IMAD.MOV.U32 R10, RZ, RZ, R9 ;  /* 0x000000ffff0a7224 */ /* 0x000fe400078e0009 */
[----:B------:R-:W-:Y:S01]  /*0170*/  IMAD.MOV.U32 R11, RZ, RZ, R8 ;  /* 0x000000ffff0b7224 */ /* 0x000fe200078e0008 */
[----:B------:R-:W-:Y:S02]  /*0180*/  ULOP3.LUT UR4, UR7, 0x7ffffff0, URZ, 0xc0, !UPT ;  /* 0x7ffffff007047892 */ /* 0x000fe4000f8ec0ff */
[----:B0-----:R-:W-:Y:S02]  /*0190*/  UIADD3 UR5, UP1, UPT, UR8, 0x7, URZ ;  /* 0x0000000708057890 */ /* 0x001fe4000ff3e0ff */
[----:B------:R-:W-:Y:S02]  /*01a0*/  UIADD3 UR8, UPT, UPT, -UR4, URZ, URZ ;  /* 0x000000ff04087290 */ /* 0x000fe4000fffe1ff */
[----:B------:R-:W-:-:S12]  /*01b0*/  UIADD3.X UR6, UPT, UPT, URZ, UR9, URZ, UP1, !UPT ;  /* 0x00000009ff067290 */ /* 0x000fd80008ffe4ff */
.L_x_2:
[----:B------:R-:W-:-:S04]  /*01c0*/  IADD3 R6, P0, PT, R11, UR5, RZ ;  /* 0x000000050b067c10 */ /* 0x000fc8000ff1e0ff */
[----:B------:R-:W-:-:S05]  /*01d0*/  LEA.HI.X.SX32 R7, R11, UR6, 0x1, P0 ;  /* 0x000000060b077c11 */ /* 0x000fca00080f0eff */
[----:B----4-:R-:W2:Y:S01]  /*01e0*/  LDG.E.U8 R13, desc[UR12][R6.64+-0x7] ;  /* 0xfffff90c060d7981 */ /* 0x010ea2000c1e1100 */
[----:B------:R-:W-:-:S04]  /*01f0*/  IADD3 R4, P0, PT, R10, UR5, RZ ;  /* 0x000000050a047c10 */ /* 0x000fc8000ff1e0ff */
[----:B------:R-:W-:-:S05]  /*0200*/  LEA.HI.X.SX32 R5, R10, UR6, 0x1, P0 ;  /* 0x000000060a057c11 */ /* 0x000fca00080f0eff */
[----:B--2---:R0:W-:Y:S04]  /*0210*/  STG.E.U8 desc[UR12][R4.64+-0x7], R13 ;  /* 0xfffff90d04007986 */ /* 0x0041e8000c10110c */
[----:B------:R-:W2:Y:S04]  /*0220*/  LDG.E.U8 R15, desc[UR12][R6.64+-0x6] ;  /* 0xfffffa0c060f7981 */ /* 0x000ea8000c1e1100 */
[----:B--2---:R1:W-:Y:S04]  /*0230*/  STG.E.U8 desc[UR12][R4.64+-0x6], R15 ;  /* 0xfffffa0f04007986 */ /* 0x0043e8000c10110c */
[----:B------:R-:W2:Y:S04]  /*0240*/  LDG.E.U8 R17, desc[UR12][R6.64+-0x5] ;  /* 0xfffffb0c06117981 */ /* 0x000ea8000c1e1100 */
[----:B--2---:R2:W-:Y:S04]  /*0250*/  STG.E.U8 desc[UR12][R4.64+-0x5], R17 ;  /* 0xfffffb1104007986 */ /* 0x0045e8000c10110c */
[----:B------:R-:W3:Y:S04]  /*0260*/  LDG.E.U8 R19, desc[UR12][R6.64+-0x4] ;  /* 0xfffffc0c06137981 */ /* 0x000ee8000c1e1100 */
[----:B---3--:R3:W-:Y:S04]  /*0270*/  STG.E.U8 desc[UR12][R4.64+-0x4], R19 ;  /* 0xfffffc1304007986 */ /* 0x0087e8000c10110c */
[----:B------:R-:W4:Y:S04]  /*0280*/  LDG.E.U8 R21, desc[UR12][R6.64+-0x3] ;  /* 0xfffffd0c06157981 */ /* 0x000f28000c1e1100 */
[----:B----4-:R4:W-:Y:S04]  /*0290*/  STG.E.U8 desc[UR12][R4.64+-0x3], R21 ;  /* 0xfffffd1504007986 */ /* 0x0109e8000c10110c */
[----:B------:R-:W5:Y:S04]  /*02a0*/  LDG.E.U8 R23, desc[UR12][R6.64+-0x2] ;  /* 0xfffffe0c06177981 */ /* 0x000f68000c1e1100 */
[----:B-----5:R5:W-:Y:S04]  /*02b0*/  STG.E.U8 desc[UR12][R4.64+-0x2], R23 ;  /* 0xfffffe1704007986 */ /* 0x020be8000c10110c */
[----:B0-----:R-:W2:Y:S04]  /*02c0*/  LDG.E.U8 R13, desc[UR12][R6.64+-0x1] ;  /* 0xffffff0c060d7981 */ /* 0x001ea8000c1e1100 */
[----:B--2---:R0:W-:Y:S04]  /*02d0*/  STG.E.U8 desc[UR12][R4.64+-0x1], R13 ;  /* 0xffffff0d04007986 */ /* 0x0041e8000c10110c */
[----:B-1----:R-:W2:Y:S04]  /*02e0*/  LDG.E.U8 R15, desc[UR12][R6.64] ;  /* 0x0000000c060f7981 */ /* 0x002ea8000c1e1100 */
[----:B--2---:R1:W-:Y:S04]  /*02f0*/  STG.E.U8 desc[UR12][R4.64], R15 ;  /* 0x0000000f04007986 */ /* 0x0043e8000c10110c */
[----:B------:R-:W2:Y:S04]  /*0300*/  LDG.E.U8 R17, desc[UR12][R6.64+0x1] ;  /* 0x0000010c06117981 */ /* 0x000ea8000c1e1100 */
[----:B--2---:R2:W-:Y:S04]  /*0310*/  STG.E.U8 desc[UR12][R4.64+0x1], R17 ;  /* 0x0000011104007986 */ /* 0x0045e8000c10110c */
[----:B---3--:R-:W3:Y:S04]  /*0320*/  LDG.E.U8 R19, desc[UR12][R6.64+0x2] ;  /* 0x0000020c06137981 */ /* 0x008ee8000c1e1100 */
[----:B---3--:R3:W-:Y:S04]  /*0330*/  STG.E.U8 desc[UR12][R4.64+0x2], R19 ;  /* 0x0000021304007986 */ /* 0x0087e8000c10110c */
[----:B----4-:R-:W4:Y:S04]  /*0340*/  LDG.E.U8 R21, desc[UR12][R6.64+0x3] ;  /* 0x0000030c06157981 */ /* 0x010f28000c1e1100 */
[----:B----4-:R4:W-:Y:S04]  /*0350*/  STG.E.U8 desc[UR12][R4.64+0x3], R21 ;  /* 0x0000031504007986 */ /* 0x0109e8000c10110c */
[----:B-----5:R-:W5:Y:S04]  /*0360*/  LDG.E.U8 R23, desc[UR12][R6.64+0x4] ;  /* 0x0000040c06177981 */ /* 0x020f68000c1e1100 */
[----:B-----5:R4:W-:Y:S04]  /*0370*/  STG.E.U8 desc[UR12][R4.64+0x4], R23 ;  /* 0x0000041704007986 */ /* 0x0209e8000c10110c */
[----:B0-----:R-:W5:Y:S04]  /*0380*/  LDG.E.U8 R13, desc[UR12][R6.64+0x5] ;  /* 0x0000050c060d7981 */ /* 0x001f68000c1e1100 */
[----:B-----5:R4:W-:Y:S04]  /*0390*/  STG.E.U8 desc[UR12][R4.64+0x5], R13 ;  /* 0x0000050d04007986 */ /* 0x0209e8000c10110c */
[----:B-1----:R-:W5:Y:S04]  /*03a0*/  LDG.E.U8 R15, desc[UR12][R6.64+0x6] ;  /* 0x0000060c060f7981 */ /* 0x002f68000c1e1100 */
[----:B-----5:R4:W-:Y:S04]  /*03b0*/  STG.E.U8 desc[UR12][R4.64+0x6], R15 ;  /* 0x0000060f04007986 */ /* 0x0209e8000c10110c */
[----:B--2---:R-:W2:Y:S04]  /*03c0*/  LDG.E.U8 R17, desc[UR12][R6.64+0x7] ;  /* 0x0000070c06117981 */ /* 0x004ea8000c1e1100 */
[----:B--2---:R4:W-:Y:S04]  /*03d0*/  STG.E.U8 desc[UR12][R4.64+0x7], R17 ;  /* 0x0000071104007986 */ /* 0x0049e8000c10110c */
[----:B---3--:R-:W2:Y:S01]  /*03e0*/  LDG.E.U8 R19, desc[UR12][R6.64+0x8] ;  /* 0x0000080c06137981 */ /* 0x008ea2000c1e1100 */
[----:B------:R-:W-:Y:S01]  /*03f0*/  UIADD3 UR8, UPT, UPT, UR8, 0x10, URZ ;  /* 0x0000001008087890 */ /* 0x000fe2000fffe0ff */
[----:B------:R-:W-:-:S02]  /*0400*/  VIADD R11, R11, 0x10 ;  /* 0x000000100b0b7836 */ /* 0x000fc40000000000 */
[----:B------:R-:W-:Y:S01]  /*0410*/  VIADD R10, R10, 0x10 ;  /* 0x000000100a0a7836 */ /* 0x000fe20000000000 */
[----:B------:R-:W-:Y:S01]  /*0420*/  UISETP.NE.AND UP1, UPT, UR8, URZ, UPT ;  /* 0x000000ff0800728c */ /* 0x000fe2000bf25270 */
[----:B--2---:R4:W-:Y:S08]  /*0430*/  STG.E.U8 desc[UR12][R4.64+0x8], R19 ;  /* 0x0000081304007986 */ /* 0x0049f0000c10110c */
[----:B------:R-:W-:Y:S05]  /*0440*/  BRA.U UP1, `(.L_x_2) ;  /* 0xfffffffd015c7547 */ /* 0x000fea000b83ffff */
.L_x_1:
[----:B------:R-:W-:Y:S05]  /*0450*/  BRA.U !UP0, `(.L_x_0) ;  /* 0x0000000508047547 */ /* 0x000fea000b800000 */
[----:B------:R-:W-:Y:S02]  /*0460*/  UISETP.GE.U32.AND UP0, UPT, UR10, 0x8, UPT ;  /* 0x000000080a00788c */ /* 0x000fe4000bf06070 */
[----:B------:R-:W-:-:S04]  /*0470*/  ULOP3.LUT UR6, UR7, 0x7, URZ, 0xc0, !UPT ;  /* 0x0000000707067892 */ /* 0x000fc8000f8ec0ff */
[----:B------:R-:W-:-:S03]  /*0480*/  UISETP.NE.AND UP1, UPT, UR6, URZ, UPT ;  /* 0x000000ff0600728c */ /* 0x000fc6000bf25270 */
[----:B------:R-:W-:Y:S08]  /*0490*/  BRA.U !UP0, `(.L_x_3) ;  /* 0x0000000108607547 */ /* 0x000ff0000b800000 */
[----:B------:R-:W0:Y:S01]  /*04a0*/  LDCU.64 UR8, c[0x0][0x380] ;  /* 0x00007000ff0877ac */ /* 0x000e220008000a00 */
[----:B----4-:R-:W-:-:S05]  /*04b0*/  VIADD R4, R8, UR4 ;  /* 0x0000000408047c36 */ /* 0x010fca0008000000 */
[----:B0-----:R-:W-:-:S04]  /*04c0*/  IADD3 R6, P0, PT, R4, UR8, RZ ;  /* 0x0000000804067c10 */ /* 0x001fc8000ff1e0ff */
[----:B------:R-:W-:-:S05]  /*04d0*/  LEA.HI.X.SX32 R7, R4, UR9, 0x1, P0 ;  /* 0x0000000904077c11 */ /* 0x000fca00080f0eff */
[----:B------:R-:W2:Y:S01]  /*04e0*/  LDG.E.U8 R11, desc[UR12][R6.64] ;  /* 0x0000000c060b7981 */ /* 0x000ea2000c1e1100 */
[----:B------:R-:W-:-:S05]  /*04f0*/  VIADD R5, R9, UR4 ;  /* 0x0000000409057c36 */ /* 0x000fca0008000000 */
        /* <DEDUP_REMOVED lines=9> */
[----:B------:R-:W3:Y:S04]  /*0590*/  LDG.E.U8 R19, desc[UR12][R6.64+0x4] ;  /* 0x0000040c06137981 */ /* 0x000ee8000c1e1100 */
[----:B---3--:R2:W-:Y:S04]  /*05a0*/  STG.E.U8 desc[UR12][R4.64+0x4], R19 ;  /* 0x0000041304007986 */ /* 0x0085e8000c10110c */
[----:B------:R-:W3:Y:S04]  /*05b0*/  LDG.E.U8 R21, desc[UR12][R6.64+0x5] ;  /* 0x0000050c06157981 */ /* 0x000ee8000c1e1100 */
[----:B---3--:R2:W-:Y:S04]  /*05c0*/  STG.E.U8 desc[UR12][R4.64+0x5], R21 ;  /* 0x0000051504007986 */ /* 0x0085e8000c10110c */
[----:B0-----:R-:W3:Y:S04]  /*05d0*/  LDG.E.U8 R11, desc[UR12][R6.64+0x6] ;  /* 0x0000060c060b7981 */ /* 0x001ee8000c1e1100 */
[----:B---3--:R2:W-:Y:S04]  /*05e0*/  STG.E.U8 desc[UR12][R4.64+0x6], R11 ;  /* 0x0000060b04007986 */ /* 0x0085e8000c10110c */
[----:B-1----:R-:W3:Y:S01]  /*05f0*/  LDG.E.U8 R13, desc[UR12][R6.64+0x7] ;  /* 0x0000070c060d7981 */ /* 0x002ee2000c1e1100 */
[----:B------:R-:W-:-:S03]  /*0600*/  UIADD3 UR4, UPT, UPT, UR4, 0x8, URZ ;  /* 0x0000000804047890 */ /* 0x000fc6000fffe0ff */
[----:B---3--:R2:W-:Y:S09]  /*0610*/  STG.E.U8 desc[UR12][R4.64+0x7], R13 ;  /* 0x0000070d04007986 */ /* 0x0085f2000c10110c */
.L_x_3:
[----:B------:R-:W-:Y:S05]  /*0620*/  BRA.U !UP1, `(.L_x_0) ;  /* 0x0000000109907547 */ /* 0x000fea000b800000 */
[----:B------:R-:W-:Y:S02]  /*0630*/  UISETP.GE.U32.AND UP0, UPT, UR6, 0x4, UPT ;  /* 0x000000040600788c */ /* 0x000fe4000bf06070 */
[----:B------:R-:W-:-:S04]  /*0640*/  ULOP3.LUT UR5, UR7, 0x3, URZ, 0xc0, !UPT ;  /* 0x0000000307057892 */ /* 0x000fc8000f8ec0ff */
[----:B------:R-:W-:-:S03]  /*0650*/  UISETP.NE.AND UP1, UPT, UR5, URZ, UPT ;  /* 0x000000ff0500728c */ /* 0x000fc6000bf25270 */
[----:B------:R-:W-:Y:S08]  /*0660*/  BRA.U !UP0, `(.L_x_4) ;  /* 0x0000000108407547 */ /* 0x000ff0000b800000 */
[----:B------:R-:W0:Y:S01]  /*0670*/  LDCU.64 UR6, c[0x0][0x380] ;  /* 0x00007000ff0677ac */ /* 0x000e220008000a00 */
[----:B--2-4-:R-:W-:-:S04]  /*0680*/  IADD3 R5, PT, PT, R8, UR4, RZ ;  /* 0x0000000408057c10 */ /* 0x014fc8000fffe0ff */
        /* <DEDUP_REMOVED lines=11> */
[----:B------:R-:W2:Y:S01]  /*0740*/  LDG.E.U8 R17, desc[UR12][R4.64+0x3] ;  /* 0x0000030c04117981 */ /* 0x000ea2000c1e1100 */
[----:B------:R-:W-:-:S03]  /*0750*/  UIADD3 UR4, UPT, UPT, UR4, 0x4, URZ ;  /* 0x0000000404047890 */ /* 0x000fc6000fffe0ff */
[----:B--2---:R0:W-:Y:S09]  /*0760*/  STG.E.U8 desc[UR12][R6.64+0x3], R17 ;  /* 0x0000031106007986 */ /* 0x0041f2000c10110c */
.L_x_4:
[----:B------:R-:W-:Y:S05]  /*0770*/  BRA.U !UP1, `(.L_x_0) ;  /* 0x00000001093c7547 */ /* 0x000fea000b800000 */
[----:B------:R-:W-:Y:S01]  /*0780*/  VIADD R9, R9, UR4 ;  /* 0x0000000409097c36 */ /* 0x000fe20008000000 */
[----:B------:R-:W1:Y:S01]  /*0790*/  LDCU.64 UR6, c[0x0][0x380] ;  /* 0x00007000ff0677ac */ /* 0x000e620008000a00 */
[----:B------:R-:W-:Y:S01]  /*07a0*/  VIADD R8, R8, UR4 ;  /* 0x0000000408087c36 */ /* 0x000fe20008000000 */
[----:B------:R-:W-:-:S12]  /*07b0*/  UIADD3 UR5, UPT, UPT, -UR5, URZ, URZ ;  /* 0x000000ff05057290 */ /* 0x000fd8000fffe1ff */
.L_x_5:
[----:B-12-4-:R-:W-:-:S04]  /*07c0*/  IADD3 R4, P0, PT, R8, UR6, RZ ;  /* 0x0000000608047c10 */ /* 0x016fc8000ff1e0ff */
[----:B---3--:R-:W-:-:S06]  /*07d0*/  LEA.HI.X.SX32 R5, R8, UR7, 0x1, P0 ;  /* 0x0000000708057c11 */ /* 0x008fcc00080f0eff */
[----:B------:R-:W2:Y:S01]  /*07e0*/  LDG.E.U8 R5, desc[UR12][R4.64] ;  /* 0x0000000c04057981 */ /* 0x000ea2000c1e1100 */
[C---:B0-----:R-:W-:Y:S01]  /*07f0*/  IADD3 R6, P0, PT, R9.reuse, UR6, RZ ;  /* 0x0000000609067c10 */ /* 0x041fe2000ff1e0ff */
[----:B------:R-:W-:Y:S01]  /*0800*/  UIADD3 UR5, UPT, UPT, UR5, 0x1, URZ ;  /* 0x0000000105057890 */ /* 0x000fe2000fffe0ff */
[----:B------:R-:W-:Y:S02]  /*0810*/  VIADD R8, R8, 0x1 ;  /* 0x0000000108087836 */ /* 0x000fe40000000000 */
[C---:B------:R-:W-:Y:S01]  /*0820*/  LEA.HI.X.SX32 R7, R9.reuse, UR7, 0x1, P0 ;  /* 0x0000000709077c11 */ /* 0x040fe200080f0eff */
[----:B------:R-:W-:Y:S01]  /*0830*/  UISETP.NE.AND UP0, UPT, UR5, URZ, UPT ;  /* 0x000000ff0500728c */ /* 0x000fe2000bf05270 */
[----:B------:R-:W-:-:S03]  /*0840*/  IADD3 R9, PT, PT, R9, 0x1, RZ ;  /* 0x0000000109097810 */ /* 0x000fc60007ffe0ff */
[----:B--2---:R3:W-:Y:S05]  /*0850*/  STG.E.U8 desc[UR12][R6.64], R5 ;  /* 0x0000000506007986 */ /* 0x0047ea000c10110c */
[----:B------:R-:W-:Y:S05]  /*0860*/  BRA.U UP0, `(.L_x_5) ;  /* 0xfffffffd00d47547 */ /* 0x000fea000b83ffff */
.L_x_0:
[----:B--234-:R-:W2:Y:S01]  /*0870*/  LDG.E R5, desc[UR12][R2.64] ;  /* 0x0000000c02057981 */ /* 0x01cea2000c1e1900 */
[----:B0-----:R-:W2:Y:S02]  /*0880*/  LDC.64 R6, c[0x0][0x388] ;  /* 0x0000e200ff067b82 */ /* 0x001ea40000000a00 */
[----:B--2---:R-:W-:-:S06]  /*0890*/  IMAD.WIDE R4, R5, 0x4, R6 ;  /* 0x0000000405047825 */ /* 0x004fcc00078e0206 */
[----:B------:R-:W2:Y:S01]  /*08a0*/  LDG.E R5, desc[UR12][R4.64] ;  /* 0x0000000c04057981 */ /* 0x000ea2000c1e1900 */
[----:B------:R-:W-:-:S05]  /*08b0*/  IMAD.WIDE R6, R0, 0x4, R6 ;  /* 0x0000000400067825 */ /* 0x000fca00078e0206 */
[----:B--2---:R-:W-:Y:S01]  /*08c0*/  STG.E desc[UR12][R6.64], R5 ;  /* 0x0000000506007986 */ /* 0x004fe2000c10190c */
[----:B------:R-:W-:Y:S05]  /*08d0*/  EXIT ;  /* 0x000000000000794d */ /* 0x000fea0003800000 */
.L_x_6:
[----:B------:R-:W-:-:S00]  /*08e0*/  BRA `(.L_x_6) ;  /* 0xfffffffc00fc7947 */ /* 0x000fc0000383ffff */
[----:B------:R-:W-:-:S00]  /*08f0*/  NOP ;  /* 0x0000000000007918 */ /* 0x000fc00000000000 */
        /* <DEDUP_REMOVED lines=8> */
.L_x_41:


//--------------------- .text._Z11equilibrateP17curandStateMtgp32PcPiiiiiii --------------------------
	.section	.text._Z11equilibrateP17curandStateMtgp32PcPiiiiiii,"ax",@progbits
	.align	128
        .global         _Z11equilibrateP17curandStateMtgp32PcPiiiiiii
        .type           _Z11equilibrateP17curandStateMtgp32PcPiiiiiii,@function
        .size           _Z11equilibrateP17curandStateMtgp32PcPiiiiiii,(.L_x_42 - _Z11equilibrateP17curandStateMtgp32PcPiiiiiii)
        .other          _Z11equilibrateP17curandStateMtgp32PcPiiiiiii,@"STO_CUDA_ENTRY STV_DEFAULT"
_Z11equilibrateP17curandStateMtgp32PcPiiiiiii:
.text._Z11equilibrateP17curandStateMtgp32PcPiiiiiii:
[----:B------:R-:W-:Y:S08]  /*0000*/  LDC R1, c[0x0][0x37c] ;  /* 0x0000df00ff017b82 */ /* 0x000ff00000000800 */
[----:B------:R-:W0:Y:S01]  /*0010*/  LDC R2, c[0x0][0x39c] ;  /* 0x0000e700ff027b82 */ /* 0x000e220000000800 */
[----:B------:R-:W0:Y:S02]  /*0020*/  LDCU UR4, c[0x0][0x3a8] ;  /* 0x00007500ff0477ac */ /* 0x000e240008000800 */
[----:B0-----:R-:W-:-:S05]  /*0030*/  IMAD R2, R2, UR4, RZ ;  /* 0x0000000402027c24 */ /* 0x001fca000f8e02ff */
[----:B------:R-:W-:-:S13]  /*0040*/  ISETP.GE.AND P0, PT, R2, 0x1, PT ;  /* 0x000000010200780c */ /* 0x000fda0003f06270 */
[----:B------:R-:W-:Y:S05]  /*0050*/  @!P0 EXIT ;  /* 0x000000000000894d */ /* 0x000fea0003800000 */
[----:B------:R-:W0:Y:S01]  /*0060*/  S2R R0, SR_TID.X ;  /* 0x0000000000007919 */ /* 0x000e220000002100 */
[----:B------:R-:W1:Y:S01]  /*0070*/  LDCU UR8, c[0x0][0x360] ;  /* 0x00006c00ff0877ac */ /* 0x000e620008000800 */
[----:B------:R-:W2:Y:S01]  /*0080*/  LDC.64 R12, c[0x0][0x380] ;  /* 0x0000e000ff0c7b82 */ /* 0x000ea20000000a00 */
[----:B------:R-:W-:Y:S01]  /*0090*/  IMAD.MOV R2, RZ, RZ, -R2 ;  /* 0x000000ffff027224 */ /* 0x000fe200078e0a02 */
[----:B------:R-:W0:Y:S01]  /*00a0*/  S2R R3, SR_TID.Y ;  /* 0x0000000000037919 */ /* 0x000e220000002200 */
[----:B------:R-:W3:Y:S01]  /*00b0*/  LDCU UR4, c[0x0][0x368] ;  /* 0x00006d00ff0477ac */ /* 0x000ee20008000800 */
[----:B------:R-:W4:Y:S01]  /*00c0*/  S2R R5, SR_CTAID.X ;  /* 0x0000000000057919 */ /* 0x000f220000002500 */
[----:B------:R-:W3:Y:S03]  /*00d0*/  LDCU UR5, c[0x0][0x364] ;  /* 0x00006c80ff0577ac */ /* 0x000ee60008000800 */
[----:B------:R-:W5:Y:S01]  /*00e0*/  LDC.64 R10, c[0x0][0x390] ;  /* 0x0000e400ff0a7b82 */ /* 0x000f620000000a00 */
[----:B------:R-:W2:Y:S01]  /*00f0*/  S2R R4, SR_TID.Z ;  /* 0x0000000000047919 */ /* 0x000ea20000002300 */
[----:B------:R-:W0:Y:S01]  /*0100*/  LDCU.64 UR6, c[0x0][0x358] ;  /* 0x00006b00ff0677ac */ /* 0x000e220008000a00 */
[----:B------:R-:W0:Y:S01]  /*0110*/  LDCU UR9, c[0x0][0x3a4] ;  /* 0x00007480ff0977ac */ /* 0x000e220008000800 */
[----:B------:R-:W0:Y:S01]  /*0120*/  LDCU UR12, c[0x0][0x3ac] ;  /* 0x00007580ff0c77ac */ /* 0x000e220008000800 */
[----:B------:R-:W0:Y:S01]  /*0130*/  LDCU.64 UR10, c[0x0][0x388] ;  /* 0x00007100ff0a77ac */ /* 0x000e220008000a00 */
[----:B---3--:R-:W-:-:S04]  /*0140*/  UIMAD UR4, UR4, UR5, URZ ;  /* 0x00000005040472a4 */ /* 0x008fc8000f8e02ff */
[----:B-1----:R-:W-:Y:S02]  /*0150*/  UIMAD UR5, UR4, UR8, URZ ;  /* 0x00000008040572a4 */ /* 0x002fe4000f8e02ff */
[--C-:B0-----:R-:W-:Y:S02]  /*0160*/  IMAD R3, R3, UR8, R0.reuse ;  /* 0x0000000803037c24 */ /* 0x101fe4000f8e0200 */
[C---:B----4-:R-:W-:Y:S02]  /*0170*/  IMAD R0, R5.reuse, UR8, R0 ;  /* 0x0000000805007c24 */ /* 0x050fe4000f8e0200 */
[----:B--2---:R-:W-:-:S04]  /*0180*/  IMAD.WIDE.U32 R12, R5, 0x1010, R12 ;  /* 0x00001010050c7825 */ /* 0x004fc800078e000c */
[----:B------:R-:W-:Y:S02]  /*0190*/  IMAD R3, R4, UR4, R3 ;  /* 0x0000000404037c24 */ /* 0x000fe4000f8e0203 */
[----:B-----5:R-:W-:-:S07]  /*01a0*/  IMAD.WIDE R10, R0, 0x4, R10 ;  /* 0x00000004000a7825 */ /* 0x020fce00078e020a */
.L_x_7:
[----:B------:R-:W2:Y:S04]  /*01b0*/  LDG.E.64 R4, desc[UR6][R12.64+0x1008] ;  /* 0x001008060c047981 */ /* 0x000ea8000c1e1b00 */
[----:B------:R-:W2:Y:S01]  /*01c0*/  LDG.E.64 R8, desc[UR6][R12.64+0x1000] ;  /* 0x001000060c087981 */ /* 0x000ea2000c1e1b00 */
[----:B------:R-:W-:Y:S01]  /*01d0*/  ISETP.NE.AND P4, PT, R3, RZ, PT ;  /* 0x000000ff0300720c */ /* 0x000fe20003f85270 */
[----:B------:R-:W0:Y:S01]  /*01e0*/  LDC R25, c[0x0][0x39c] ;  /* 0x0000e700ff197b82 */ /* 0x000e220000000800 */
[----:B--2---:R-:W-:Y:S02]  /*01f0*/  IMAD.WIDE R6, R9, 0x4, R4 ;  /* 0x0000000409067825 */ /* 0x004fe400078e0204 */
[----:B------:R-:W2:Y:S04]  /*0200*/  LDG.E R4, desc[UR6][R4.64+0x9f60] ;  /* 0x009f600604047981 */ /* 0x000ea8000c1e1900 */
[----:B------:R-:W3:Y:S01]  /*0210*/  LDG.E R14, desc[UR6][R6.64] ;  /* 0x00000006060e7981 */ /* 0x000ee2000c1e1900 */
[----:B------:R-:W-:-:S03]  /*0220*/  IMAD.IADD R15, R3, 0x1, R8 ;  /* 0x00000001030f7824 */ /* 0x000fc600078e0208 */
[----:B------:R-:W4:Y:S01]  /*0230*/  LDG.E R23, desc[UR6][R6.64+0x9c40] ;  /* 0x009c400606177981 */ /* 0x000f22000c1e1900 */
[----:B------:R-:W-:-:S03]  /*0240*/  IMAD.SHL.U32 R8, R15, 0x4, RZ ;  /* 0x000000040f087824 */ /* 0x000fc600078e00ff */
[----:B------:R-:W5:Y:S02]  /*0250*/  LDG.E R22, desc[UR6][R6.64+0x9920] ;  /* 0x0099200606167981 */ /* 0x000f64000c1e1900 */
[----:B------:R-:W-:-:S04]  /*0260*/  LOP3.LUT R19, R8, 0xffc, RZ, 0xc0, !PT ;  /* 0x00000ffc08137812 */ /* 0x000fc800078ec0ff */
[----:B------:R-:W-:-:S05]  /*0270*/  IADD3 R18, P0, PT, R12, R19, RZ ;  /* 0x000000130c127210 */ /* 0x000fca0007f1e0ff */
[----:B------:R-:W-:-:S05]  /*0280*/  IMAD.X R19, RZ, RZ, R13, P0 ;  /* 0x000000ffff137224 */ /* 0x000fca00000e060d */
[----:B------:R-:W2:Y:S01]  /*0290*/  LDG.E R18, desc[UR6][R18.64] ;  /* 0x0000000612127981 */ /* 0x000ea2000c1e1900 */
[----:B---3--:R-:W-:Y:S02]  /*02a0*/  IMAD.IADD R16, R14, 0x1, R15 ;  /* 0x000000010e107824 */ /* 0x008fe400078e020f */
[----:B------:R-:W-:Y:S02]  /*02b0*/  VIADD R14, R8, 0x4 ;  /* 0x00000004080e7836 */ /* 0x000fe40000000000 */
[----:B------:R-:W-:-:S03]  /*02c0*/  IMAD.SHL.U32 R16, R16, 0x4, RZ ;  /* 0x0000000410107824 */ /* 0x000fc600078e00ff */
[----:B------:R-:W-:Y:S02]  /*02d0*/  LOP3.LUT R21, R14, 0xffc, RZ, 0xc0, !PT ;  /* 0x00000ffc0e157812 */ /* 0x000fe400078ec0ff */
[----:B------:R-:W-:Y:S02]  /*02e0*/  LOP3.LUT R15, R16, 0xffc, RZ, 0xc0, !PT ;  /* 0x00000ffc100f7812 */ /* 0x000fe400078ec0ff */
[C---:B------:R-:W-:Y:S02]  /*02f0*/  IADD3 R20, P1, PT, R12.reuse, R21, RZ ;  /* 0x000000150c147210 */ /* 0x040fe40007f3e0ff */
[----:B------:R-:W-:-:S03]  /*0300*/  IADD3 R14, P0, PT, R12, R15, RZ ;  /* 0x0000000f0c0e7210 */ /* 0x000fc60007f1e0ff */
[----:B------:R-:W-:Y:S01]  /*0310*/  IMAD.X R21, RZ, RZ, R13, P1 ;  /* 0x000000ffff157224 */ /* 0x000fe200008e060d */
[----:B------:R-:W-:-:S05]  /*0320*/  IADD3.X R15, PT, PT, RZ, R13, RZ, P0, !PT ;  /* 0x0000000dff0f7210 */ /* 0x000fca00007fe4ff */
[----:B------:R-:W2:Y:S04]  /*0330*/  LDG.E R21, desc[UR6][R20.64] ;  /* 0x0000000614157981 */ /* 0x000ea8000c1e1900 */
[----:B------:R-:W4:Y:S01]  /*0340*/  LDG.E R14, desc[UR6][R14.64] ;  /* 0x000000060e0e7981 */ /* 0x000f22000c1e1900 */
[----:B--2---:R-:W-:Y:S02]  /*0350*/  LOP3.LUT R17, R21, R4, R18, 0x78, !PT ;  /* 0x0000000415117212 */ /* 0x004fe400078e7812 */
[----:B----4-:R-:W-:Y:S02]  /*0360*/  SHF.R.U32.HI R23, RZ, R23, R14 ;  /* 0x00000017ff177219 */ /* 0x010fe4000001160e */
[----:B-----5:R-:W-:-:S04]  /*0370*/  SHF.L.U32 R22, R17, R22, RZ ;  /* 0x0000001611167219 */ /* 0x020fc800000006ff */
[----:B------:R-:W-:Y:S01]  /*0380*/  LOP3.LUT R22, R17, R23, R22, 0x96, !PT ;  /* 0x0000001711167212 */ /* 0x000fe200078e9616 */
[----:B------:R-:W-:-:S04]  /*0390*/  IMAD.WIDE R18, R9, 0x3c, R6 ;  /* 0x0000003c09127825 */ /* 0x000fc800078e0206 */
[----:B------:R-:W-:-:S05]  /*03a0*/  IMAD.SHL.U32 R17, R22, 0x4, RZ ;  /* 0x0000000416117824 */ /* 0x000fca00078e00ff */
[----:B------:R-:W-:-:S04]  /*03b0*/  LOP3.LUT R17, R17, 0x3c, RZ, 0xc0, !PT ;  /* 0x0000003c11117812 */ /* 0x000fc800078ec0ff */
[----:B------:R-:W-:-:S05]  /*03c0*/  IADD3 R20, P0, PT, R18, R17, RZ ;  /* 0x0000001112147210 */ /* 0x000fca0007f1e0ff */
[----:B------:R-:W-:-:S05]  /*03d0*/  IMAD.X R21, RZ, RZ, R19, P0 ;  /* 0x000000ffff157224 */ /* 0x000fca00000e0613 */
[----:B------:R-:W2:Y:S01]  /*03e0*/  LDG.E R5, desc[UR6][R20.64+0x320] ;  /* 0x0003200614057981 */ /* 0x000ea2000c1e1900 */
[----:B------:R-:W-:Y:S02]  /*03f0*/  VIADD R8, R8, 0x57c ;  /* 0x0000057c08087836 */ /* 0x000fe40000000000 */
[----:B------:R-:W-:-:S03]  /*0400*/  VIADD R16, R16, 0xfffffffc ;  /* 0xfffffffc10107836 */ /* 0x000fc60000000000 */
[----:B------:R-:W-:Y:S02]  /*0410*/  LOP3.LUT R7, R8, 0xffc, RZ, 0xc0, !PT ;  /* 0x00000ffc08077812 */ /* 0x000fe400078ec0ff */
[----:B------:R-:W-:Y:S02]  /*0420*/  LOP3.LUT R9, R16, 0xffc, RZ, 0xc0, !PT ;  /* 0x00000ffc10097812 */ /* 0x000fe400078ec0ff */
[C---:B------:R-:W-:Y:S02]  /*0430*/  IADD3 R6, P0, PT, R12.reuse, R7, RZ ;  /* 0x000000070c067210 */ /* 0x040fe40007f1e0ff */
[----:B------:R-:W-:-:S03]  /*0440*/  IADD3 R8, P1, PT, R12, R9, RZ ;  /* 0x000000090c087210 */ /* 0x000fc60007f3e0ff */
[--C-:B------:R-:W-:Y:S02]  /*0450*/  IMAD.X R7, RZ, RZ, R13.reuse, P0 ;  /* 0x000000ffff077224 */ /* 0x100fe400000e060d */
[----:B------:R-:W-:Y:S01]  /*0460*/  IMAD.X R9, RZ, RZ, R13, P1 ;  /* 0x000000ffff097224 */ /* 0x000fe200008e060d */
[----:B--2---:R-:W-:-:S05]  /*0470*/  LOP3.LUT R5, R22, R5, RZ, 0x3c, !PT ;  /* 0x0000000516057212 */ /* 0x004fca00078e3cff */
[----:B------:R1:W-:Y:S04]  /*0480*/  STG.E desc[UR6][R6.64], R5 ;  /* 0x0000000506007986 */ /* 0x0003e8000c101906 */
[----:B------:R-:W2:Y:S02]  /*0490*/  LDG.E R8, desc[UR6][R8.64] ;  /* 0x0000000608087981 */ /* 0x000ea4000c1e1900 */
[----:B--2---:R-:W-:-:S04]  /*04a0*/  SHF.R.U32.HI R15, RZ, 0x10, R8 ;  /* 0x00000010ff0f7819 */ /* 0x004fc80000011608 */
[----:B------:R-:W-:Y:S01]  /*04b0*/  LOP3.LUT R15, R15, R8, RZ, 0x3c, !PT ;  /* 0x000000080f0f7212 */ /* 0x000fe200078e3cff */
[----:B0-----:R-:W0:Y:S01]  /*04c0*/  I2F.U32.RP R21, R25 ;  /* 0x0000001900157306 */ /* 0x001e220000209000 */
[----:B------:R-:W2:Y:S02]  /*04d0*/  LDC R8, c[0x0][0x398] ;  /* 0x0000e600ff087b82 */ /* 0x000ea40000000800 */
[----:B------:R-:W-:-:S04]  /*04e0*/  SHF.R.U32.HI R4, RZ, 0x8, R15 ;  /* 0x00000008ff047819 */ /* 0x000fc8000001160f */
[----:B------:R-:W-:-:S05]  /*04f0*/  LOP3.LUT R4, R4, R15, RZ, 0x3c, !PT ;  /* 0x0000000f04047212 */ /* 0x000fca00078e3cff */
[----:B------:R-:W-:-:S05]  /*0500*/  IMAD.SHL.U32 R4, R4, 0x4, RZ ;  /* 0x0000000404047824 */ /* 0x000fca00078e00ff */
[----:B------:R-:W-:-:S04]  /*0510*/  LOP3.LUT R15, R4, 0x3c, RZ, 0xc0, !PT ;  /* 0x0000003c040f7812 */ /* 0x000fc800078ec0ff */
[----:B------:R-:W-:-:S05]  /*0520*/  IADD3 R18, P0, PT, R18, R15, RZ ;  /* 0x0000000f12127210 */ /* 0x000fca0007f1e0ff */
[----:B------:R-:W-:-:S05]  /*0530*/  IMAD.X R19, RZ, RZ, R19, P0 ;  /* 0x000000ffff137224 */ /* 0x000fca00000e0613 */
[----:B------:R3:W4:Y:S01]  /*0540*/  LDG.E R18, desc[UR6][R18.64+0x3520] ;  /* 0x0035200612127981 */ /* 0x000722000c1e1900 */
[----:B------:R-:W-:Y:S06]  /*0550*/  BAR.SYNC.DEFER_BLOCKING 0x0 ;  /* 0x0000000000007b1d */ /* 0x000fec0000010000 */
[----:B------:R-:W5:Y:S01]  /*0560*/  @!P4 LDG.E R4, desc[UR6][R12.64+0x1000] ;  /* 0x001000060c04c981 */ /* 0x000f62000c1e1900 */
[----:B0-----:R-:W1:Y:S02]  /*0570*/  MUFU.RCP R21, R21 ;  /* 0x0000001500157308 */ /* 0x001e640000001000 */
[----:B-1----:R-:W-:-:S06]  /*0580*/  VIADD R6, R21, 0xffffffe ;  /* 0x0ffffffe15067836 */ /* 0x002fcc0000000000 */
[----:B------:R0:W1:Y:S01]  /*0590*/  F2I.FTZ.U32.TRUNC.NTZ R7, R6 ;  /* 0x0000000600077305 */ /* 0x000062000021f000 */
[----:B------:R-:W-:Y:S01]  /*05a0*/  IABS R20, R25 ;  /* 0x0000001900147213 */ /* 0x000fe20000000000 */
[----:B0-----:R-:W-:Y:S02]  /*05b0*/  IMAD.MOV.U32 R6, RZ, RZ, RZ ;  /* 0x000000ffff067224 */ /* 0x001fe400078e00ff */
[----:B-1----:R-:W-:-:S04]  /*05c0*/  IMAD.MOV R24, RZ, RZ, -R7 ;  /* 0x000000ffff187224 */ /* 0x002fc800078e0a07 */
[----:B---3--:R-:W-:Y:S01]  /*05d0*/  IMAD R19, R24, R25, RZ ;  /* 0x0000001918137224 */ /* 0x008fe200078e02ff */
[----:B------:R-:W0:Y:S03]  /*05e0*/  I2F.RP R22, R20 ;  /* 0x0000001400167306 */ /* 0x000e260000209400 */
[----:B------:R-:W-:Y:S01]  /*05f0*/  IMAD.HI.U32 R7, R7, R19, R6 ;  /* 0x0000001307077227 */ /* 0x000fe200078e0006 */
[----:B-----5:R-:W-:-:S04]  /*0600*/  @!P4 IADD3 R4, PT, PT, R4, UR5, RZ ;  /* 0x000000050404cc10 */ /* 0x020fc8000fffe0ff */
[----:B------:R-:W-:-:S05]  /*0610*/  @!P4 LOP3.LUT R9, R4, 0x3ff, RZ, 0xc0, !PT ;  /* 0x000003ff0409c812 */ /* 0x000fca00078ec0ff */
[----:B------:R1:W-:Y:S01]  /*0620*/  @!P4 STG.E desc[UR6][R12.64+0x1000], R9 ;  /* 0x001000090c00c986 */ /* 0x0003e2000c101906 */
[----:B------:R-:W-:Y:S06]  /*0630*/  BAR.SYNC.DEFER_BLOCKING 0x0 ;  /* 0x0000000000007b1d */ /* 0x000fec0000010000 */
[----:B------:R-:W3:Y:S04]  /*0640*/  LDG.E.64 R14, desc[UR6][R12.64+0x1000] ;  /* 0x001000060c0e7981 */ /* 0x000ee8000c1e1b00 */
[----:B------:R-:W5:Y:S01]  /*0650*/  LDG.E.64 R16, desc[UR6][R12.64+0x1008] ;  /* 0x001008060c107981 */ /* 0x000f62000c1e1b00 */
[----:B--2---:R-:W-:-:S02]  /*0660*/  IABS R4, R8 ;  /* 0x0000000800047213 */ /* 0x004fc40000000000 */
[----:B----4-:R-:W-:Y:S02]  /*0670*/  LOP3.LUT R18, R18, R5, RZ, 0x3c, !PT ;  /* 0x0000000512127212 */ /* 0x010fe400078e3cff */
[----:B-1----:R-:W1:Y:S03]  /*0680*/  I2F.RP R9, R4 ;  /* 0x0000000400097306 */ /* 0x002e660000209400 */
[----:B------:R-:W-:-:S04]  /*0690*/  IMAD.HI.U32 R7, R7, R18, RZ ;  /* 0x0000001207077227 */ /* 0x000fc800078e00ff */
[----:B------:R-:W-:-:S04]  /*06a0*/  IMAD.MOV R7, RZ, RZ, -R7 ;  /* 0x000000ffff077224 */ /* 0x000fc800078e0a07 */
[----:B------:R-:W-:Y:S01]  /*06b0*/  IMAD R18, R25, R7, R18 ;  /* 0x0000000719127224 */ /* 0x000fe200078e0212 */
[----:B0-----:R-:W0:Y:S04]  /*06c0*/  MUFU.RCP R22, R22 ;  /* 0x0000001600167308 */ /* 0x001e280000001000 */
[----:B------:R-:W-:-:S04]  /*06d0*/  ISETP.GE.U32.AND P0, PT, R18, R25, PT ;  /* 0x000000191200720c */ /* 0x000fc80003f06070 */
[----:B-1----:R-:W1:Y:S09]  /*06e0*/  MUFU.RCP R9, R9 ;  /* 0x0000000900097308 */ /* 0x002e720000001000 */
[----:B------:R-:W-:Y:S02]  /*06f0*/  @P0 IMAD.IADD R18, R18, 0x1, -R25 ;  /* 0x0000000112120824 */ /* 0x000fe400078e0a19 */
[----:B0-----:R-:W-:-:S03]  /*0700*/  VIADD R6, R22, 0xffffffe ;  /* 0x0ffffffe16067836 */ /* 0x001fc60000000000 */
[----:B------:R-:W-:Y:S01]  /*0710*/  ISETP.GE.U32.AND P0, PT, R18, R25, PT ;  /* 0x000000191200720c */ /* 0x000fe20003f06070 */
[----:B------:R-:W0:Y:S01]  /*0720*/  F2I.FTZ.U32.TRUNC.NTZ R7, R6 ;  /* 0x0000000600077305 */ /* 0x000e22000021f000 */
[----:B-1----:R-:W-:-:S07]  /*0730*/  VIADD R19, R9, 0xffffffe ;  /* 0x0ffffffe09137836 */ /* 0x002fce0000000000 */
[----:B------:R-:W1:Y:S01]  /*0740*/  F2I.FTZ.U32.TRUNC.NTZ R19, R19 ;  /* 0x0000001300137305 */ /* 0x000e62000021f000 */
[----:B------:R-:W-:Y:S02]  /*0750*/  ISETP.NE.U32.AND P1, PT, R25, RZ, PT ;  /* 0x000000ff1900720c */ /* 0x000fe40003f25070 */
[----:B------:R-:W-:Y:S01]  /*0760*/  LOP3.LUT R24, RZ, R25, RZ, 0x33, !PT ;  /* 0x00000019ff187212 */ /* 0x000fe200078e33ff */
[----:B------:R-:W-:Y:S02]  /*0770*/  @P0 IMAD.IADD R18, R18, 0x1, -R25 ;  /* 0x0000000112120824 */ /* 0x000fe400078e0a19 */
[----:B0-----:R-:W-:-:S03]  /*0780*/  IMAD.MOV R9, RZ, RZ, -R7 ;  /* 0x000000ffff097224 */ /* 0x001fc600078e0a07 */
[----:B------:R-:W-:Y:S01]  /*0790*/  SEL R5, R24, R18, !P1 ;  /* 0x0000001218057207 */ /* 0x000fe20004800000 */
[----:B------:R-:W-:Y:S02]  /*07a0*/  IMAD.MOV.U32 R6, RZ, RZ, RZ ;  /* 0x000000ffff067224 */ /* 0x000fe400078e00ff */
[----:B------:R-:W-:Y:S01]  /*07b0*/  IMAD R9, R9, R20, RZ ;  /* 0x0000001409097224 */ /* 0x000fe200078e02ff */
[----:B-1----:R-:W-:Y:S01]  /*07c0*/  IADD3 R21, PT, PT, RZ, -R19, RZ ;  /* 0x80000013ff157210 */ /* 0x002fe20007ffe0ff */
[----:B------:R-:W-:Y:S02]  /*07d0*/  IMAD.IADD R22, R5, 0x1, R8 ;  /* 0x0000000105167824 */ /* 0x000fe400078e0208 */
[----:B------:R-:W-:-:S04]  /*07e0*/  IMAD.HI.U32 R6, R7, R9, R6 ;  /* 0x0000000907067227 */ /* 0x000fc800078e0006 */
[----:B------:R-:W-:Y:S01]  /*07f0*/  IMAD R7, R21, R4, RZ ;  /* 0x0000000415077224 */ /* 0x000fe200078e02ff */
[----:B------:R-:W-:Y:S01]  /*0800*/  IADD3 R21, PT, PT, R5, R25, -R8 ;  /* 0x0000001905157210 */ /* 0x000fe20007ffe808 */
[----:B------:R-:W-:Y:S01]  /*0810*/  IMAD.MOV.U32 R18, RZ, RZ, RZ ;  /* 0x000000ffff127224 */ /* 0x000fe200078e00ff */
[----:B------:R-:W-:-:S03]  /*0820*/  IABS R9, R22 ;  /* 0x0000001600097213 */ /* 0x000fc60000000000 */
[----:B------:R-:W-:Y:S01]  /*0830*/  IMAD.HI.U32 R18, R19, R7, R18 ;  /* 0x0000000713127227 */ /* 0x000fe200078e0012 */
[----:B------:R-:W-:-:S03]  /*0840*/  IABS R7, R21 ;  /* 0x0000001500077213 */ /* 0x000fc60000000000 */
[----:B------:R-:W-:Y:S02]  /*0850*/  IMAD.MOV.U32 R19, RZ, RZ, R9 ;  /* 0x000000ffff137224 */ /* 0x000fe400078e0009 */
[----:B------:R-:W-:Y:S02]  /*0860*/  IMAD.MOV.U32 R9, RZ, RZ, R7 ;  /* 0x000000ffff097224 */ /* 0x000fe400078e0007 */
[----:B------:R-:W-:-:S04]  /*0870*/  IMAD.HI.U32 R7, R6, R19, RZ ;  /* 0x0000001306077227 */ /* 0x000fc800078e00ff */
[----:B------:R-:W-:Y:S02]  /*0880*/  IMAD.MOV R7, RZ, RZ, -R7 ;  /* 0x000000ffff077224 */ /* 0x000fe400078e0a07 */
[----:B------:R-:W-:-:S04]  /*0890*/  IMAD.HI.U32 R6, R6, R9, RZ ;  /* 0x0000000906067227 */ /* 0x000fc800078e00ff */
[----:B------:R-:W-:Y:S02]  /*08a0*/  IMAD R7, R20, R7, R19 ;  /* 0x0000000714077224 */ /* 0x000fe400078e0213 */
[----:B------:R-:W-:-:S03]  /*08b0*/  IMAD.MOV R6, RZ, RZ, -R6 ;  /* 0x000000ffff067224 */ /* 0x000fc600078e0a06 */
[C---:B------:R-:W-:Y:S01]  /*08c0*/  ISETP.GT.U32.AND P3, PT, R20.reuse, R7, PT ;  /* 0x000000071400720c */ /* 0x040fe20003f64070 */
[----:B------:R-:W-:Y:S01]  /*08d0*/  IMAD R6, R20, R6, R9 ;  /* 0x0000000614067224 */ /* 0x000fe200078e0209 */
[----:B------:R-:W-:Y:S02]  /*08e0*/  ISETP.GE.AND P1, PT, R22, RZ, PT ;  /* 0x000000ff1600720c */ /* 0x000fe40003f26270 */
[----:B------:R-:W-:Y:S02]  /*08f0*/  IABS R23, R5 ;  /* 0x0000000500177213 */ /* 0x000fe40000000000 */
[----:B------:R-:W-:Y:S02]  /*0900*/  ISETP.GT.U32.AND P5, PT, R20, R6, PT ;  /* 0x000000061400720c */ /* 0x000fe40003fa4070 */
[----:B------:R-:W-:Y:S01]  /*0910*/  IADD3 R22, PT, PT, R5, 0x1, RZ ;  /* 0x0000000105167810 */ /* 0x000fe20007ffe0ff */
[----:B------:R-:W-:-:S03]  /*0920*/  IMAD.HI.U32 R9, R18, R23, RZ ;  /* 0x0000001712097227 */ /* 0x000fc600078e00ff */
[----:B------:R-:W-:Y:S01]  /*0930*/  IABS R26, R22 ;  /* 0x00000016001a7213 */ /* 0x000fe20000000000 */
[----:B------:R-:W-:Y:S01]  /*0940*/  @!P3 IMAD.IADD R7, R7, 0x1, -R20 ;  /* 0x000000010707b824 */ /* 0x000fe200078e0a14 */
[----:B------:R-:W-:Y:S01]  /*0950*/  ISETP.GE.AND P2, PT, R21, RZ, PT ;  /* 0x000000ff1500720c */ /* 0x000fe20003f46270 */
[----:B------:R-:W-:Y:S01]  /*0960*/  IMAD.MOV R21, RZ, RZ, -R9 ;  /* 0x000000ffff157224 */ /* 0x000fe200078e0a09 */
[----:B------:R-:W-:Y:S01]  /*0970*/  IADD3 R19, PT, PT, R5, -0x1, R8 ;  /* 0xffffffff05137810 */ /* 0x000fe20007ffe008 */
[----:B------:R-:W-:Y:S01]  /*0980*/  IMAD.MOV.U32 R9, RZ, RZ, R26 ;  /* 0x000000ffff097224 */ /* 0x000fe200078e001a */
[----:B------:R-:W-:Y:S01]  /*0990*/  ISETP.GT.U32.AND P3, PT, R20, R7, PT ;  /* 0x000000071400720c */ /* 0x000fe20003f64070 */
[----:B------:R-:W-:Y:S01]  /*09a0*/  @!P5 IMAD.IADD R6, R6, 0x1, -R20 ;  /* 0x000000010606d824 */ /* 0x000fe200078e0a14 */
[----:B------:R-:W-:Y:S02]  /*09b0*/  IABS R29, R19 ;  /* 0x00000013001d7213 */ /* 0x000fe40000000000 */
[----:B------:R-:W-:Y:S01]  /*09c0*/  ISETP.GE.AND P0, PT, R19, RZ, PT ;  /* 0x000000ff1300720c */ /* 0x000fe20003f06270 */
[----:B------:R-:W-:Y:S01]  /*09d0*/  IMAD.HI.U32 R19, R18, R9, RZ ;  /* 0x0000000912137227 */ /* 0x000fe200078e00ff */
[----:B------:R-:W-:-:S03]  /*09e0*/  ISETP.GT.U32.AND P5, PT, R20, R6, PT ;  /* 0x000000061400720c */ /* 0x000fc60003fa4070 */
[----:B------:R-:W-:-:S04]  /*09f0*/  IMAD.HI.U32 R18, R18, R29, RZ ;  /* 0x0000001d12127227 */ /* 0x000fc800078e00ff */
[----:B------:R-:W-:Y:S02]  /*0a00*/  IMAD.MOV R19, RZ, RZ, -R19 ;  /* 0x000000ffff137224 */ /* 0x000fe400078e0a13 */
[C---:B------:R-:W-:Y:S02]  /*0a10*/  IMAD R23, R4.reuse, R21, R23 ;  /* 0x0000001504177224 */ /* 0x040fe400078e0217 */
[----:B------:R-:W-:Y:S02]  /*0a20*/  IMAD.MOV R18, RZ, RZ, -R18 ;  /* 0x000000ffff127224 */ /* 0x000fe400078e0a12 */
[C---:B------:R-:W-:Y:S02]  /*0a30*/  IMAD R9, R4.reuse, R19, R9 ;  /* 0x0000001304097224 */ /* 0x040fe400078e0209 */
[----:B------:R-:W-:Y:S02]  /*0a40*/  IMAD R29, R4, R18, R29 ;  /* 0x00000012041d7224 */ /* 0x000fe400078e021d */
[----:B------:R-:W-:-:S02]  /*0a50*/  @!P3 IMAD.IADD R7, R7, 0x1, -R20 ;  /* 0x000000010707b824 */ /* 0x000fc400078e0a14 */
[----:B------:R-:W-:Y:S02]  /*0a60*/  @!P5 IMAD.IADD R6, R6, 0x1, -R20 ;  /* 0x000000010606d824 */ /* 0x000fe400078e0a14 */
[----:B---3--:R-:W-:Y:S01]  /*0a70*/  IMAD.IADD R26, R3, 0x1, R14 ;  /* 0x00000001031a7824 */ /* 0x008fe200078e020e */
[----:B-----5:R0:W2:Y:S04]  /*0a80*/  LDG.E R28, desc[UR6][R16.64+0x9f60] ;  /* 0x009f6006101c7981 */ /* 0x0200a8000c1e1900 */
[----:B------:R-:W-:-:S04]  /*0a90*/  SHF.L.U32 R14, R26, 0x2, RZ ;  /* 0x000000021a0e7819 */ /* 0x000fc800000006ff */
[C---:B------:R-:W-:Y:S01]  /*0aa0*/  LOP3.LUT R21, R14.reuse, 0xffc, RZ, 0xc0, !PT ;  /* 0x00000ffc0e157812 */ /* 0x040fe200078ec0ff */
[----:B------:R-:W-:-:S03]  /*0ab0*/  VIADD R19, R14, 0x4 ;  /* 0x000000040e137836 */ /* 0x000fc60000000000 */
[----:B------:R-:W-:Y:S02]  /*0ac0*/  IADD3 R18, P3, PT, R12, R21, RZ ;  /* 0x000000150c127210 */ /* 0x000fe40007f7e0ff */
[----:B------:R-:W-:-:S03]  /*0ad0*/  LOP3.LUT R21, R19, 0xffc, RZ, 0xc0, !PT ;  /* 0x00000ffc13157812 */ /* 0x000fc600078ec0ff */
[----:B------:R-:W-:Y:S01]  /*0ae0*/  IMAD.X R19, RZ, RZ, R13, P3 ;  /* 0x000000ffff137224 */ /* 0x000fe200018e060d */
[----:B------:R-:W-:Y:S01]  /*0af0*/  IADD3 R20, P3, PT, R12, R21, RZ ;  /* 0x000000150c147210 */ /* 0x000fe20007f7e0ff */
[----:B0-----:R-:W-:-:S03]  /*0b00*/  IMAD.WIDE R16, R15, 0x4, R16 ;  /* 0x000000040f107825 */ /* 0x001fc600078e0210 */
[----:B------:R-:W2:Y:S01]  /*0b10*/  LDG.E R18, desc[UR6][R18.64] ;  /* 0x0000000612127981 */ /* 0x000ea2000c1e1900 */
[----:B------:R-:W-:-:S03]  /*0b20*/  IMAD.X R21, RZ, RZ, R13, P3 ;  /* 0x000000ffff157224 */ /* 0x000fc600018e060d */
[----:B------:R-:W3:Y:S04]  /*0b30*/  LDG.E R27, desc[UR6][R16.64] ;  /* 0x00000006101b7981 */ /* 0x000ee8000c1e1900 */
[----:B------:R-:W2:Y:S04]  /*0b40*/  LDG.E R21, desc[UR6][R20.64] ;  /* 0x0000000614157981 */ /* 0x000ea8000c1e1900 */
[----:B------:R-:W4:Y:S01]  /*0b50*/  LDG.E R19, desc[UR6][R16.64+0x9920] ;  /* 0x0099200610137981 */ /* 0x000f22000c1e1900 */
[----:B---3--:R-:W-:Y:S01]  /*0b60*/  IMAD.IADD R27, R27, 0x1, R26 ;  /* 0x000000011b1b7824 */ /* 0x008fe200078e021a */
[----:B--2---:R-:W-:-:S03]  /*0b70*/  LOP3.LUT R18, R21, R28, R18, 0x78, !PT ;  /* 0x0000001c15127212 */ /* 0x004fc600078e7812 */
[----:B------:R-:W-:Y:S01]  /*0b80*/  IMAD.SHL.U32 R28, R27, 0x4, RZ ;  /* 0x000000041b1c7824 */ /* 0x000fe200078e00ff */
[----:B------:R-:W2:Y:S04]  /*0b90*/  LDG.E R21, desc[UR6][R16.64+0x9c40] ;  /* 0x009c400610157981 */ /* 0x000ea8000c1e1900 */
[----:B------:R-:W-:-:S04]  /*0ba0*/  LOP3.LUT R27, R28, 0xffc, RZ, 0xc0, !PT ;  /* 0x00000ffc1c1b7812 */ /* 0x000fc800078ec0ff */
[----:B------:R-:W-:-:S04]  /*0bb0*/  IADD3 R26, P3, PT, R12, R27, RZ ;  /* 0x0000001b0c1a7210 */ /* 0x000fc80007f7e0ff */
[----:B------:R-:W-:-:S05]  /*0bc0*/  IADD3.X R27, PT, PT, RZ, R13, RZ, P3, !PT ;  /* 0x0000000dff1b7210 */ /* 0x000fca0001ffe4ff */
[----:B------:R-:W2:Y:S01]  /*0bd0*/  LDG.E R26, desc[UR6][R26.64] ;  /* 0x000000061a1a7981 */ /* 0x000ea2000c1e1900 */
[----:B----4-:R-:W-:Y:S02]  /*0be0*/  SHF.L.U32 R19, R18, R19, RZ ;  /* 0x0000001312137219 */ /* 0x010fe400000006ff */
[----:B--2---:R-:W-:-:S04]  /*0bf0*/  SHF.R.U32.HI R21, RZ, R21, R26 ;  /* 0x00000015ff157219 */ /* 0x004fc8000001161a */
[----:B------:R-:W-:Y:S01]  /*0c00*/  LOP3.LUT R26, R18, R21, R19, 0x96, !PT ;  /* 0x00000015121a7212 */ /* 0x000fe200078e9613 */
[----:B------:R-:W-:-:S04]  /*0c10*/  IMAD.WIDE R20, R15, 0x3c, R16 ;  /* 0x0000003c0f147825 */ /* 0x000fc800078e0210 */
[----:B------:R-:W-:-:S05]  /*0c20*/  IMAD.SHL.U32 R18, R26, 0x4, RZ ;  /* 0x000000041a127824 */ /* 0x000fca00078e00ff */
[----:B------:R-:W-:-:S04]  /*0c30*/  LOP3.LUT R19, R18, 0x3c, RZ, 0xc0, !PT ;  /* 0x0000003c12137812 */ /* 0x000fc800078ec0ff */
[----:B------:R-:W-:-:S05]  /*0c40*/  IADD3 R18, P3, PT, R20, R19, RZ ;  /* 0x0000001314127210 */ /* 0x000fca0007f7e0ff */
[----:B------:R-:W-:-:S06]  /*0c50*/  IMAD.X R19, RZ, RZ, R21, P3 ;  /* 0x000000ffff137224 */ /* 0x000fcc00018e0615 */
[----:B------:R-:W2:Y:S01]  /*0c60*/  LDG.E R19, desc[UR6][R18.64+0x320] ;  /* 0x0003200612137981 */ /* 0x000ea2000c1e1900 */
[----:B------:R-:W-:Y:S01]  /*0c70*/  @!P1 IMAD.MOV R7, RZ, RZ, -R7 ;  /* 0x000000ffff079224 */ /* 0x000fe200078e0a07 */
[----:B------:R-:W-:Y:S01]  /*0c80*/  ISETP.NE.AND P3, PT, R25, RZ, PT ;  /* 0x000000ff1900720c */ /* 0x000fe20003f65270 */
[----:B------:R-:W-:-:S03]  /*0c90*/  VIADD R14, R14, 0x57c ;  /* 0x0000057c0e0e7836 */ /* 0x000fc60000000000 */
[----:B------:R-:W-:Y:S01]  /*0ca0*/  SEL R27, R24, R7, !P3 ;  /* 0x00000007181b7207 */ /* 0x000fe20005800000 */
[----:B------:R-:W-:Y:S02]  /*0cb0*/  IMAD R7, R0, R25, R5 ;  /* 0x0000001900077224 */ /* 0x000fe400078e0205 */
[----:B------:R-:W-:Y:S02]  /*0cc0*/  VIADD R28, R28, 0xfffffffc ;  /* 0xfffffffc1c1c7836 */ /* 0x000fe40000000000 */
[----:B------:R-:W-:Y:S01]  /*0cd0*/  @!P2 IMAD.MOV R6, RZ, RZ, -R6 ;  /* 0x000000ffff06a224 */ /* 0x000fe200078e0a06 */
[----:B------:R-:W-:Y:S02]  /*0ce0*/  LOP3.LUT R15, R14, 0xffc, RZ, 0xc0, !PT ;  /* 0x00000ffc0e0f7812 */ /* 0x000fe400078ec0ff */
[----:B------:R-:W-:Y:S02]  /*0cf0*/  IADD3 R14, P1, PT, R7, UR10, RZ ;  /* 0x0000000a070e7c10 */ /* 0x000fe4000ff3e0ff */
[----:B------:R-:W-:-:S02]  /*0d00*/  LOP3.LUT R17, R28, 0xffc, RZ, 0xc0, !PT ;  /* 0x00000ffc1c117812 */ /* 0x000fc400078ec0ff */
[----:B------:R-:W-:Y:S02]  /*0d10*/  SEL R24, R24, R6, !P3 ;  /* 0x0000000618187207 */ /* 0x000fe40005800000 */
[C---:B------:R-:W-:Y:S02]  /*0d20*/  IADD3 R6, P2, PT, R12.reuse, R15, RZ ;  /* 0x0000000f0c067210 */ /* 0x040fe40007f5e0ff */
[----:B------:R-:W-:Y:S02]  /*0d30*/  LEA.HI.X.SX32 R15, R7, UR11, 0x1, P1 ;  /* 0x0000000b070f7c11 */ /* 0x000fe400088f0eff */
[----:B------:R-:W-:Y:S01]  /*0d40*/  IADD3 R16, P1, PT, R12, R17, RZ ;  /* 0x000000110c107210 */ /* 0x000fe20007f3e0ff */
[----:B------:R-:W-:Y:S02]  /*0d50*/  IMAD.X R7, RZ, RZ, R13, P2 ;  /* 0x000000ffff077224 */ /* 0x000fe400010e060d */
[----:B------:R-:W3:Y:S01]  /*0d60*/  LDG.E.U8 R18, desc[UR6][R14.64] ;  /* 0x000000060e127981 */ /* 0x000ee2000c1e1100 */
[----:B------:R-:W-:-:S02]  /*0d70*/  IADD3.X R17, PT, PT, RZ, R13, RZ, P1, !PT ;  /* 0x0000000dff117210 */ /* 0x000fc40000ffe4ff */
[----:B--2---:R-:W-:-:S05]  /*0d80*/  LOP3.LUT R19, R26, R19, RZ, 0x3c, !PT ;  /* 0x000000131a137212 */ /* 0x004fca00078e3cff */
[----:B------:R0:W-:Y:S04]  /*0d90*/  STG.E desc[UR6][R6.64], R19 ;  /* 0x0000001306007986 */ /* 0x0001e8000c101906 */
[----:B------:R-:W2:Y:S02]  /*0da0*/  LDG.E R16, desc[UR6][R16.64] ;  /* 0x0000000610107981 */ /* 0x000ea4000c1e1900 */
[----:B--2---:R-:W-:-:S04]  /*0db0*/  SHF.R.U32.HI R26, RZ, 0x10, R16 ;  /* 0x00000010ff1a7819 */ /* 0x004fc80000011610 */
[----:B------:R-:W-:-:S04]  /*0dc0*/  LOP3.LUT R26, R26, R16, RZ, 0x3c, !PT ;  /* 0x000000101a1a7212 */ /* 0x000fc800078e3cff */
[----:B------:R-:W-:-:S04]  /*0dd0*/  SHF.R.U32.HI R28, RZ, 0x8, R26 ;  /* 0x00000008ff1c7819 */ /* 0x000fc8000001161a */
[----:B------:R-:W-:-:S05]  /*0de0*/  LOP3.LUT R28, R28, R26, RZ, 0x3c, !PT ;  /* 0x0000001a1c1c7212 */ /* 0x000fca00078e3cff */
[----:B------:R-:W-:-:S05]  /*0df0*/  IMAD.SHL.U32 R28, R28, 0x4, RZ ;  /* 0x000000041c1c7824 */ /* 0x000fca00078e00ff */
[----:B0-----:R-:W-:-:S04]  /*0e00*/  LOP3.LUT R7, R28, 0x3c, RZ, 0xc0, !PT ;  /* 0x0000003c1c077812 */ /* 0x001fc800078ec0ff */
[----:B------:R-:W-:-:S05]  /*0e10*/  IADD3 R6, P1, PT, R20, R7, RZ ;  /* 0x0000000714067210 */ /* 0x000fca0007f3e0ff */
[----:B------:R-:W-:-:S05]  /*0e20*/  IMAD.X R7, RZ, RZ, R21, P1 ;  /* 0x000000ffff077224 */ /* 0x000fca00008e0615 */
[----:B------:R0:W2:Y:S01]  /*0e30*/  LDG.E R20, desc[UR6][R6.64+0x3520] ;  /* 0x0035200606147981 */ /* 0x0000a2000c1e1900 */
[----:B------:R-:W-:Y:S06]  /*0e40*/  BAR.SYNC.DEFER_BLOCKING 0x0 ;  /* 0x0000000000007b1d */ /* 0x000fec0000010000 */
[----:B------:R-:W4:Y:S01]  /*0e50*/  @!P4 LDG.E R16, desc[UR6][R12.64+0x1000] ;  /* 0x001000060c10c981 */ /* 0x000f22000c1e1900 */
[C---:B------:R-:W-:Y:S02]  /*0e60*/  ISETP.GT.U32.AND P1, PT, R4.reuse, R23, PT ;  /* 0x000000170400720c */ /* 0x040fe40003f24070 */
[----:B------:R-:W-:-:S02]  /*0e70*/  ISETP.GT.U32.AND P2, PT, R4, R29, PT ;  /* 0x0000001d0400720c */ /* 0x000fc40003f44070 */
[----:B------:R-:W-:-:S09]  /*0e80*/  ISETP.GE.AND P3, PT, R5, RZ, PT ;  /* 0x000000ff0500720c */ /* 0x000fd20003f66270 */
[--C-:B------:R-:W-:Y:S01]  /*0e90*/  @!P1 IMAD.IADD R23, R23, 0x1, -R4.reuse ;  /* 0x0000000117179824 */ /* 0x100fe200078e0a04 */
[----:B------:R-:W-:Y:S01]  /*0ea0*/  ISETP.GT.U32.AND P1, PT, R4, R9, PT ;  /* 0x000000090400720c */ /* 0x000fe20003f24070 */
[----:B------:R-:W-:-:S03]  /*0eb0*/  @!P2 IMAD.IADD R29, R29, 0x1, -R4 ;  /* 0x000000011d1da824 */ /* 0x000fc600078e0a04 */
[C---:B------:R-:W-:Y:S02]  /*0ec0*/  ISETP.GT.U32.AND P5, PT, R4.reuse, R23, PT ;  /* 0x000000170400720c */ /* 0x040fe40003fa4070 */
[----:B------:R-:W-:Y:S01]  /*0ed0*/  ISETP.GT.U32.AND P2, PT, R4, R29, PT ;  /* 0x0000001d0400720c */ /* 0x000fe20003f44070 */
[----:B------:R-:W-:-:S06]  /*0ee0*/  IMAD R24, R0, R25, R24 ;  /* 0x0000001900187224 */ /* 0x000fcc00078e0218 */
[----:B------:R-:W-:-:S04]  /*0ef0*/  @!P1 IMAD.IADD R9, R9, 0x1, -R4 ;  /* 0x0000000109099824 */ /* 0x000fc800078e0a04 */
[----:B------:R-:W-:Y:S01]  /*0f00*/  @!P5 IMAD.IADD R23, R23, 0x1, -R4 ;  /* 0x000000011717d824 */ /* 0x000fe200078e0a04 */
[----:B0-----:R-:W-:-:S03]  /*0f10*/  IADD3 R6, P5, PT, R24, UR10, RZ ;  /* 0x0000000a18067c10 */ /* 0x001fc6000ffbe0ff */
[----:B------:R-:W-:Y:S01]  /*0f20*/  @!P3 IMAD.MOV R23, RZ, RZ, -R23 ;  /* 0x000000ffff17b224 */ /* 0x000fe200078e0a17 */
[----:B------:R-:W-:Y:S01]  /*0f30*/  LEA.HI.X.SX32 R7, R24, UR11, 0x1, P5 ;  /* 0x0000000b18077c11 */ /* 0x000fe2000a8f0eff */
[----:B------:R-:W-:Y:S01]  /*0f40*/  IMAD R27, R0, R25, R27 ;  /* 0x00000019001b7224 */ /* 0x000fe200078e021b */
[----:B------:R-:W-:Y:S02]  /*0f50*/  @!P2 IADD3 R29, PT, PT, R29, -R4, RZ ;  /* 0x800000041d1da210 */ /* 0x000fe40007ffe0ff */
[----:B------:R-:W-:-:S03]  /*0f60*/  ISETP.GT.U32.AND P1, PT, R4, R9, PT ;  /* 0x000000090400720c */ /* 0x000fc60003f24070 */
[----:B------:R-:W-:Y:S01]  /*0f70*/  @!P0 IMAD.MOV R29, RZ, RZ, -R29 ;  /* 0x000000ffff1d8224 */ /* 0x000fe200078e0a1d */
[----:B------:R-:W-:-:S09]  /*0f80*/  ISETP.GE.AND P0, PT, R22, RZ, PT ;  /* 0x000000ff1600720c */ /* 0x000fd20003f06270 */
[----:B------:R-:W-:-:S04]  /*0f90*/  @!P1 IMAD.IADD R9, R9, 0x1, -R4 ;  /* 0x0000000109099824 */ /* 0x000fc800078e0a04 */
[----:B------:R-:W-:Y:S02]  /*0fa0*/  @!P0 IMAD.MOV R9, RZ, RZ, -R9 ;  /* 0x000000ffff098224 */ /* 0x000fe400078e0a09 */
[----:B----4-:R-:W-:-:S05]  /*0fb0*/  @!P4 VIADD R16, R16, UR5 ;  /* 0x000000051010cc36 */ /* 0x010fca0008000000 */
[----:B------:R-:W-:-:S05]  /*0fc0*/  @!P4 LOP3.LUT R17, R16, 0x3ff, RZ, 0xc0, !PT ;  /* 0x000003ff1011c812 */ /* 0x000fca00078ec0ff */
[----:B------:R0:W-:Y:S01]  /*0fd0*/  @!P4 STG.E desc[UR6][R12.64+0x1000], R17 ;  /* 0x001000110c00c986 */ /* 0x0001e2000c101906 */
[----:B------:R-:W-:Y:S01]  /*0fe0*/  BAR.SYNC.DEFER_BLOCKING 0x0 ;  /* 0x0000000000007b1d */ /* 0x000fe20000010000 */
[----:B------:R-:W-:Y:S02]  /*0ff0*/  ISETP.NE.AND P4, PT, R8, RZ, PT ;  /* 0x000000ff0800720c */ /* 0x000fe40003f85270 */
[----:B------:R-:W-:-:S04]  /*1000*/  LOP3.LUT R8, RZ, R8, RZ, 0x33, !PT ;  /* 0x00000008ff087212 */ /* 0x000fc800078e33ff */
[----:B------:R-:W-:Y:S02]  /*1010*/  SEL R24, R8, R23, !P4 ;  /* 0x0000001708187207 */ /* 0x000fe40006000000 */
[----:B------:R-:W-:-:S03]  /*1020*/  IADD3 R16, P2, PT, R27, UR10, RZ ;  /* 0x0000000a1b107c10 */ /* 0x000fc6000ff5e0ff */
[----:B------:R-:W-:Y:S01]  /*1030*/  IMAD.IADD R24, R5, 0x1, -R24 ;  /* 0x0000000105187824 */ /* 0x000fe200078e0a18 */
[----:B0-----:R-:W-:Y:S02]  /*1040*/  LEA.HI.X.SX32 R17, R27, UR11, 0x1, P2 ;  /* 0x0000000b1b117c11 */ /* 0x001fe400090f0eff */
[----:B------:R-:W-:Y:S01]  /*1050*/  SEL R22, R8, R29, !P4 ;  /* 0x0000001d08167207 */ /* 0x000fe20006000000 */
[----:B------:R-:W-:Y:S01]  /*1060*/  IMAD R25, R0, R25, R24 ;  /* 0x0000001900197224 */ /* 0x000fe200078e0218 */
[----:B------:R-:W3:Y:S03]  /*1070*/  LDG.E.U8 R7, desc[UR6][R6.64] ;  /* 0x0000000606077981 */ /* 0x000ee6000c1e1100 */
[----:B------:R-:W-:Y:S01]  /*1080*/  IMAD.IADD R4, R22, 0x1, R25 ;  /* 0x0000000116047824 */ /* 0x000fe200078e0219 */
[----:B------:R0:W4:Y:S04]  /*1090*/  LDG.E.U8 R17, desc[UR6][R16.64] ;  /* 0x0000000610117981 */ /* 0x000128000c1e1100 */
[----:B------:R-:W-:-:S02]  /*10a0*/  IADD3 R22, P1, PT, R4, UR10, RZ ;  /* 0x0000000a04167c10 */ /* 0x000fc4000ff3e0ff */
[----:B------:R-:W-:Y:S02]  /*10b0*/  SEL R8, R8, R9, !P4 ;  /* 0x0000000908087207 */ /* 0x000fe40006000000 */
[----:B------:R-:W-:Y:S01]  /*10c0*/  LEA.HI.X.SX32 R23, R4, UR11, 0x1, P1 ;  /* 0x0000000b04177c11 */ /* 0x000fe200088f0eff */
[----:B------:R-:W5:Y:S02]  /*10d0*/  LDG.E R6, desc[UR6][R10.64] ;  /* 0x000000060a067981 */ /* 0x000f64000c1e1900 */
[----:B------:R-:W-:-:S03]  /*10e0*/  IMAD.IADD R25, R8, 0x1, R25 ;  /* 0x0000000108197824 */ /* 0x000fc600078e0219 */
[----:B------:R-:W5:Y:S02]  /*10f0*/  LDG.E.U8 R23, desc[UR6][R22.64] ;  /* 0x0000000616177981 */ /* 0x000f64000c1e1100 */
[----:B------:R-:W-:-:S04]  /*1100*/  IADD3 R8, P0, PT, R25, UR10, RZ ;  /* 0x0000000a19087c10 */ /* 0x000fc8000ff1e0ff */
[----:B------:R-:W-:-:S06]  /*1110*/  LEA.HI.X.SX32 R9, R25, UR11, 0x1, P0 ;  /* 0x0000000b19097c11 */ /* 0x000fcc00080f0eff */
[----:B------:R1:W5:Y:S01]  /*1120*/  LDG.E.U8 R9, desc[UR6][R8.64] ;  /* 0x0000000608097981 */ /* 0x000362000c1e1100 */
[----:B0-----:R-:W0:Y:S08]  /*1130*/  I2F.U32.RP R16, UR9 ;  /* 0x0000000900107d06 */ /* 0x001e300008209000 */
[----:B0-----:R-:W0:Y:S02]  /*1140*/  MUFU.RCP R16, R16 ;  /* 0x0000001000107308 */ /* 0x001e240000001000 */
[----:B0-----:R-:W-:-:S06]  /*1150*/  IADD3 R4, PT, PT, R16, 0xffffffe, RZ ;  /* 0x0ffffffe10047810 */ /* 0x001fcc0007ffe0ff */
[----:B------:R0:W1:Y:S01]  /*1160*/  F2I.FTZ.U32.TRUNC.NTZ R5, R4 ;  /* 0x0000000400057305 */ /* 0x000062000021f000 */
[----:B--2---:R-:W-:Y:S01]  /*1170*/  LOP3.LUT R20, R20, R19, RZ, 0x3c, !PT ;  /* 0x0000001314147212 */ /* 0x004fe200078e3cff */
[----:B0-----:R-:W-:Y:S02]  /*1180*/  IMAD.MOV.U32 R4, RZ, RZ, RZ ;  /* 0x000000ffff047224 */ /* 0x001fe400078e00ff */
[----:B-1----:R-:W-:-:S04]  /*1190*/  IMAD.MOV R21, RZ, RZ, -R5 ;  /* 0x000000ffff157224 */ /* 0x002fc800078e0a05 */
[----:B------:R-:W-:-:S04]  /*11a0*/  IMAD R21, R21, UR9, RZ ;  /* 0x0000000915157c24 */ /* 0x000fc8000f8e02ff */
[----:B------:R-:W-:-:S06]  /*11b0*/  IMAD.HI.U32 R5, R5, R21, R4 ;  /* 0x0000001505057227 */ /* 0x000fcc00078e0004 */
[----:B------:R-:W-:-:S04]  /*11c0*/  IMAD.HI.U32 R5, R5, R20, RZ ;  /* 0x0000001405057227 */ /* 0x000fc800078e00ff */
[----:B------:R-:W-:-:S04]  /*11d0*/  IMAD.MOV R5, RZ, RZ, -R5 ;  /* 0x000000ffff057224 */ /* 0x000fc800078e0a05 */
[----:B------:R-:W-:-:S05]  /*11e0*/  IMAD R5, R5, UR9, R20 ;  /* 0x0000000905057c24 */ /* 0x000fca000f8e0214 */
[----:B------:R-:W-:Y:S02]  /*11f0*/  ISETP.GE.U32.AND P0, PT, R5, UR9, PT ;  /* 0x0000000905007c0c */ /* 0x000fe4000bf06070 */
[----:B------:R-:W-:-:S11]  /*1200*/  ISETP.NE.U32.AND P1, PT, RZ, UR9, PT ;  /* 0x00000009ff007c0c */ /* 0x000fd6000bf25070 */
[----:B------:R-:W-:-:S05]  /*1210*/  @P0 VIADD R5, R5, -UR9 ;  /* 0x8000000905050c36 */ /* 0x000fca0008000000 */
[----:B------:R-:W-:-:S13]  /*1220*/  ISETP.GE.U32.AND P0, PT, R5, UR9, PT ;  /* 0x0000000905007c0c */ /* 0x000fda000bf06070 */
[----:B------:R-:W-:Y:S01]  /*1230*/  @P0 VIADD R5, R5, -UR9 ;  /* 0x8000000905050c36 */ /* 0x000fe20008000000 */
[----:B------:R-:W-:-:S04]  /*1240*/  @!P1 LOP3.LUT R5, RZ, UR9, RZ, 0x33, !PT ;  /* 0x00000009ff059c12 */ /* 0x000fc8000f8e33ff */
[----:B------:R-:W-:Y:S01]  /*1250*/  LOP3.LUT R4, R5, 0xff, RZ, 0xc0, !PT ;  /* 0x000000ff05047812 */ /* 0x000fe200078ec0ff */
[----:B------:R-:W-:Y:S02]  /*1260*/  IMAD.MOV.U32 R8, RZ, RZ, RZ ;  /* 0x000000ffff087224 */ /* 0x000fe400078e00ff */
[----:B------:R-:W-:Y:S01]  /*1270*/  VIADD R2, R2, 0x1 ;  /* 0x0000000102027836 */ /* 0x000fe20000000000 */
[C---:B---3--:R-:W-:Y:S02]  /*1280*/  ISETP.NE.AND P1, PT, R18.reuse, R7, PT ;  /* 0x000000071200720c */ /* 0x048fe40003f25270 */
[----:B------:R-:W-:Y:S02]  /*1290*/  ISETP.NE.AND P0, PT, R7, R4, PT ;  /* 0x000000040700720c */ /* 0x000fe40003f05270 */
[----:B----4-:R-:W-:Y:S02]  /*12a0*/  ISETP.NE.AND P2, PT, R18, R17, PT ;  /* 0x000000111200720c */ /* 0x010fe40003f45270 */
[----:B------:R-:W-:-:S07]  /*12b0*/  SEL R7, RZ, 0x1, P1 ;  /* 0x00000001ff077807 */ /* 0x000fce0000800000 */
[----:B------:R-:W-:Y:S02]  /*12c0*/  @P1 IMAD.MOV R8, RZ, RZ, -0x1 ;  /* 0xffffffffff081424 */ /* 0x000fe400078e02ff */
[----:B------:R-:W-:Y:S02]  /*12d0*/  @P0 IADD3 R8, PT, PT, R7, RZ, RZ ;  /* 0x000000ff07080210 */ /* 0x000fe40007ffe0ff */
[----:B------:R-:W-:-:S03]  /*12e0*/  ISETP.NE.AND P0, PT, R17, R4, PT ;  /* 0x000000041100720c */ /* 0x000fc60003f05270 */
[----:B------:R-:W-:Y:S01]  /*12f0*/  VIADD R7, R8, 0x1 ;  /* 0x0000000108077836 */ /* 0x000fe20000000000 */
[----:B-----5:R-:W-:Y:S01]  /*1300*/  ISETP.NE.AND P1, PT, R18, R23, PT ;  /* 0x000000171200720c */ /* 0x020fe20003f25270 */
[----:B------:R-:W-:-:S04]  /*1310*/  @P2 IMAD.MOV R7, RZ, RZ, R8 ;  /* 0x000000ffff072224 */ /* 0x000fc800078e0208 */
[----:B------:R-:W-:-:S04]  /*1320*/  VIADD R8, R7, 0xffffffff ;  /* 0xffffffff07087836 */ /* 0x000fc80000000000 */
[----:B------:R-:W-:Y:S01]  /*1330*/  @P0 IMAD.MOV R8, RZ, RZ, R7 ;  /* 0x000000ffff080224 */ /* 0x000fe200078e0207 */
[----:B------:R-:W-:-:S03]  /*1340*/  ISETP.NE.AND P0, PT, R23, R4, PT ;  /* 0x000000041700720c */ /* 0x000fc60003f05270 */
[----:B------:R-:W-:Y:S02]  /*1350*/  VIADD R7, R8, 0x1 ;  /* 0x0000000108077836 */ /* 0x000fe40000000000 */
[----:B------:R-:W-:Y:S01]  /*1360*/  @P1 IMAD.MOV R7, RZ, RZ, R8 ;  /* 0x000000ffff071224 */ /* 0x000fe200078e0208 */
[----:B------:R-:W-:-:S03]  /*1370*/  ISETP.NE.AND P1, PT, R18, R9, PT ;  /* 0x000000091200720c */ /* 0x000fc60003f25270 */
[----:B------:R-:W-:-:S04]  /*1380*/  VIADD R8, R7, 0xffffffff ;  /* 0xffffffff07087836 */ /* 0x000fc80000000000 */
[----:B------:R-:W-:Y:S02]  /*1390*/  @P0 IADD3 R8, PT, PT, R7, RZ, RZ ;  /* 0x000000ff07080210 */ /* 0x000fe40007ffe0ff */
[----:B------:R-:W-:-:S03]  /*13a0*/  ISETP.NE.AND P0, PT, R9, R4, PT ;  /* 0x000000040900720c */ /* 0x000fc60003f05270 */
[----:B------:R-:W-:Y:S02]  /*13b0*/  VIADD R4, R8, 0x1 ;  /* 0x0000000108047836 */ /* 0x000fe40000000000 */
[----:B------:R-:W-:-:S04]  /*13c0*/  @P1 IMAD.MOV R4, RZ, RZ, R8 ;  /* 0x000000ffff041224 */ /* 0x000fc800078e0208 */
[----:B------:R-:W-:-:S04]  /*13d0*/  VIADD R7, R4, 0xffffffff ;  /* 0xffffffff04077836 */ /* 0x000fc80000000000 */
[----:B------:R-:W-:-:S04]  /*13e0*/  @P0 IMAD.MOV R7, RZ, RZ, R4 ;  /* 0x000000ffff070224 */ /* 0x000fc800078e0204 */
[----:B------:R-:W-:-:S05]  /*13f0*/  IMAD.IADD R7, R6, 0x1, R7 ;  /* 0x0000000106077824 */ /* 0x000fca00078e0207 */
[----:B------:R-:W-:-:S13]  /*1400*/  ISETP.GE.AND P0, PT, R7, UR12, PT ;  /* 0x0000000c07007c0c */ /* 0x000fda000bf06270 */
[----:B------:R0:W-:Y:S04]  /*1410*/  @!P0 STG.E desc[UR6][R10.64], R7 ;  /* 0x000000070a008986 */ /* 0x0001e8000c101906 */
[----:B------:R0:W-:Y:S01]  /*1420*/  @!P0 STG.E.U8 desc[UR6][R14.64], R5 ;  /* 0x000000050e008986 */ /* 0x0001e2000c101106 */
[----:B------:R-:W-:-:S13]  /*1430*/  ISETP.NE.AND P0, PT, R2, RZ, PT ;  /* 0x000000ff0200720c */ /* 0x000fda0003f05270 */
[----:B0-----:R-:W-:Y:S05]  /*1440*/  @P0 BRA `(.L_x_7) ;  /* 0xffffffec00580947 */ /* 0x001fea000383ffff */
[----:B------:R-:W-:Y:S05]  /*1450*/  EXIT ;  /* 0x000000000000794d */ /* 0x000fea0003800000 */
.L_x_8:
        /* <DEDUP_REMOVED lines=10> */
.L_x_42:


//--------------------- .text._Z20initializePopulationP17curandStateMtgp32Pciii --------------------------
	.section	.text._Z20initializePopulationP17curandStateMtgp32Pciii,"ax",@progbits
	.align	128
        .global         _Z20initializePopulationP17curandStateMtgp32Pciii
        .type           _Z20initializePopulationP17curandStateMtgp32Pciii,@function
        .size           _Z20initializePopulationP17curandStateMtgp32Pciii,(.L_x_43 - _Z20initializePopulationP17curandStateMtgp32Pciii)
        .other          _Z20initializePopulationP17curandStateMtgp32Pciii,@"STO_CUDA_ENTRY STV_DEFAULT"
_Z20initializePopulationP17curandStateMtgp32Pciii:
.text._Z20initializePopulationP17curandStateMtgp32Pciii:
[----:B------:R-:W-:Y:S08]  /*0000*/  LDC R1, c[0x0][0x37c] ;  /* 0x0000df00ff017b82 */ /* 0x000ff00000000800 */
[----:B------:R-:W0:Y:S02]  /*0010*/  LDC R10, c[0x0][0x390] ;  /* 0x0000e400ff0a7b82 */ /* 0x000e240000000800 */
[----:B0-----:R-:W-:-:S13]  /*0020*/  ISETP.GE.AND P0, PT, R10, 0x1, PT ;  /* 0x000000010a00780c */ /* 0x001fda0003f06270 */
[----:B------:R-:W-:Y:S05]  /*0030*/  @!P0 EXIT ;  /* 0x000000000000894d */ /* 0x000fea0003800000 */
[----:B------:R-:W0:Y:S01]  /*0040*/  S2R R21, SR_TID.X ;  /* 0x0000000000157919 */ /* 0x000e220000002100 */
[----:B------:R-:W0:Y:S01]  /*0050*/  LDCU UR5, c[0x0][0x360] ;  /* 0x00006c00ff0577ac */ /* 0x000e220008000800 */
[----:B------:R-:W1:Y:S01]  /*0060*/  LDC R0, c[0x0][0x390] ;  /* 0x0000e400ff007b82 */ /* 0x000e620000000800 */
[----:B------:R-:W-:Y:S01]  /*0070*/  ISETP.NE.AND P1, PT, R10, 0x1, PT ;  /* 0x000000010a00780c */ /* 0x000fe20003f25270 */
[----:B------:R-:W0:Y:S01]  /*0080*/  S2R R8, SR_TID.Y ;  /* 0x0000000000087919 */ /* 0x000e220000002200 */
[----:B------:R-:W2:Y:S01]  /*0090*/  LDCU UR4, c[0x0][0x368] ;  /* 0x00006d00ff0477ac */ /* 0x000ea20008000800 */
[----:B------:R-:W3:Y:S01]  /*00a0*/  S2R R6, SR_TID.Z ;  /* 0x0000000000067919 */ /* 0x000ee20000002300 */
[----:B------:R-:W2:Y:S03]  /*00b0*/  LDCU UR6, c[0x0][0x364] ;  /* 0x00006c80ff0677ac */ /* 0x000ea60008000800 */
[----:B------:R-:W4:Y:S01]  /*00c0*/  LDC.64 R2, c[0x0][0x380] ;  /* 0x0000e000ff027b82 */ /* 0x000f220000000a00 */
[----:B------:R-:W5:Y:S01]  /*00d0*/  S2R R4, SR_CTAID.X ;  /* 0x0000000000047919 */ /* 0x000f620000002500 */
[----:B-1----:R-:W-:Y:S01]  /*00e0*/  LOP3.LUT R0, R0, 0x1, RZ, 0xc0, !PT ;  /* 0x0000000100007812 */ /* 0x002fe200078ec0ff */
[----:B--2---:R-:W-:Y:S01]  /*00f0*/  UIMAD UR4, UR4, UR6, URZ ;  /* 0x00000006040472a4 */ /* 0x004fe2000f8e02ff */
[----:B------:R-:W1:Y:S02]  /*0100*/  LDCU.64 UR6, c[0x0][0x358] ;  /* 0x00006b00ff0677ac */ /* 0x000e640008000a00 */
[----:B------:R-:W-:Y:S01]  /*0110*/  ISETP.NE.U32.AND P0, PT, R0, 0x1, PT ;  /* 0x000000010000780c */ /* 0x000fe20003f05070 */
[----:B------:R-:W-:-:S02]  /*0120*/  IMAD.MOV.U32 R0, RZ, RZ, RZ ;  /* 0x000000ffff007224 */ /* 0x000fc400078e00ff */
[----:B0-----:R-:W-:-:S04]  /*0130*/  IMAD R19, R8, UR5, R21 ;  /* 0x0000000508137c24 */ /* 0x001fc8000f8e0215 */
[----:B---3--:R-:W-:Y:S01]  /*0140*/  IMAD R19, R6, UR4, R19 ;  /* 0x0000000406137c24 */ /* 0x008fe2000f8e0213 */
[----:B------:R-:W-:Y:S02]  /*0150*/  UIMAD UR4, UR4, UR5, URZ ;  /* 0x00000005040472a4 */ /* 0x000fe4000f8e02ff */
[C---:B-----5:R-:W-:Y:S02]  /*0160*/  IMAD R21, R4.reuse, UR5, R21 ;  /* 0x0000000504157c24 */ /* 0x060fe4000f8e0215 */
[----:B----4-:R-:W-:-:S04]  /*0170*/  IMAD.WIDE.U32 R2, R4, 0x1010, R2 ;  /* 0x0000101004027825 */ /* 0x010fc800078e0002 */
[----:B------:R-:W-:Y:S01]  /*0180*/  IMAD R21, R21, R10, RZ ;  /* 0x0000000a15157224 */ /* 0x000fe200078e02ff */
[----:B-1----:R-:W-:Y:S06]  /*0190*/  @!P1 BRA `(.L_x_9) ;  /* 0x0000000800889947 */ /* 0x002fec0003800000 */
[----:B------:R-:W-:Y:S01]  /*01a0*/  LOP3.LUT R0, R10, 0x7ffffffe, RZ, 0xc0, !PT ;  /* 0x7ffffffe0a007812 */ /* 0x000fe200078ec0ff */
[----:B------:R-:W-:Y:S01]  /*01b0*/  IMAD.MOV.U32 R18, RZ, RZ, R21 ;  /* 0x000000ffff127224 */ /* 0x000fe200078e0015 */
[----:B------:R-:W0:Y:S03]  /*01c0*/  LDCU UR5, c[0x0][0x394] ;  /* 0x00007280ff0577ac */ /* 0x000e260008000800 */
[----:B------:R-:W-:Y:S01]  /*01d0*/  IMAD.MOV R20, RZ, RZ, -R0 ;  /* 0x000000ffff147224 */ /* 0x000fe200078e0a00 */
[----:B------:R-:W1:Y:S06]  /*01e0*/  LDCU.64 UR8, c[0x0][0x388] ;  /* 0x00007100ff0877ac */ /* 0x000e6c0008000a00 */
.L_x_10:
[----:B--2---:R-:W2:Y:S04]  /*01f0*/  LDG.E.64 R4, desc[UR6][R2.64+0x1008] ;  /* 0x0010080602047981 */ /* 0x004ea8000c1e1b00 */
[----:B------:R-:W2:Y:S02]  /*0200*/  LDG.E.64 R8, desc[UR6][R2.64+0x1000] ;  /* 0x0010000602087981 */ /* 0x000ea4000c1e1b00 */
        /* <DEDUP_REMOVED lines=18> */
[--C-:B------:R-:W-:Y:S02]  /*0330*/  IMAD.X R13, RZ, RZ, R3.reuse, P2 ;  /* 0x000000ffff0d7224 */ /* 0x100fe400010e0603 */
[----:B------:R-:W-:-:S04]  /*0340*/  IMAD.X R11, RZ, RZ, R3, P1 ;  /* 0x000000ffff0b7224 */ /* 0x000fc800008e0603 */
        /* <DEDUP_REMOVED lines=10> */
[----:B------:R-:W-:-:S06]  /*03f0*/  IMAD.X R13, RZ, RZ, R17, P1 ;  /* 0x000000ffff0d7224 */ /* 0x000fcc00008e0611 */
        /* <DEDUP_REMOVED lines=11> */
[----:B------:R-:W3:Y:S02]  /*04b0*/  LDG.E R8, desc[UR6][R8.64] ;  /* 0x0000000608087981 */ /* 0x000ee4000c1e1900 */
[----:B---3--:R-:W-:-:S04]  /*04c0*/  SHF.R.U32.HI R5, RZ, 0x10, R8 ;  /* 0x00000010ff057819 */ /* 0x008fc80000011608 */
[----:B------:R-:W-:-:S04]  /*04d0*/  LOP3.LUT R5, R5, R8, RZ, 0x3c, !PT ;  /* 0x0000000805057212 */ /* 0x000fc800078e3cff */
[----:B------:R-:W-:-:S04]  /*04e0*/  SHF.R.U32.HI R10, RZ, 0x8, R5 ;  /* 0x00000008ff0a7819 */ /* 0x000fc80000011605 */
[----:B------:R-:W-:-:S05]  /*04f0*/  LOP3.LUT R10, R10, R5, RZ, 0x3c, !PT ;  /* 0x000000050a0a7212 */ /* 0x000fca00078e3cff */
[----:B------:R-:W-:-:S05]  /*0500*/  IMAD.SHL.U32 R10, R10, 0x4, RZ ;  /* 0x000000040a0a7824 */ /* 0x000fca00078e00ff */
[----:B------:R-:W-:-:S04]  /*0510*/  LOP3.LUT R11, R10, 0x3c, RZ, 0xc0, !PT ;  /* 0x0000003c0a0b7812 */ /* 0x000fc800078ec0ff */
[----:B------:R-:W-:-:S05]  /*0520*/  IADD3 R10, P1, PT, R16, R11, RZ ;  /* 0x0000000b100a7210 */ /* 0x000fca0007f3e0ff */
[----:B------:R-:W-:-:S06]  /*0530*/  IMAD.X R11, RZ, RZ, R17, P1 ;  /* 0x000000ffff0b7224 */ /* 0x000fcc00008e0611 */
[----:B------:R-:W3:Y:S01]  /*0540*/  LDG.E R11, desc[UR6][R10.64+0x3520] ;  /* 0x003520060a0b7981 */ /* 0x000ee2000c1e1900 */
[----:B------:R-:W-:Y:S01]  /*0550*/  BAR.SYNC.DEFER_BLOCKING 0x0 ;  /* 0x0000000000007b1d */ /* 0x000fe20000010000 */
[----:B------:R-:W-:-:S13]  /*0560*/  ISETP.NE.AND P1, PT, R19, RZ, PT ;  /* 0x000000ff1300720c */ /* 0x000fda0003f25270 */
[----:B------:R-:W4:Y:S01]  /*0570*/  @!P1 LDG.E R5, desc[UR6][R2.64+0x1000] ;  /* 0x0010000602059981 */ /* 0x000f22000c1e1900 */
[----:B0-----:R-:W0:Y:S08]  /*0580*/  I2F.U32.RP R8, UR5 ;  /* 0x0000000500087d06 */ /* 0x001e300008209000 */
[----:B0-----:R-:W0:Y:S02]  /*0590*/  MUFU.RCP R8, R8 ;  /* 0x0000000800087308 */ /* 0x001e240000001000 */
[----:B0-----:R-:W-:-:S06]  /*05a0*/  VIADD R9, R8, 0xffffffe ;  /* 0x0ffffffe08097836 */ /* 0x001fcc0000000000 */
[----:B--2---:R-:W0:Y:S01]  /*05b0*/  F2I.FTZ.U32.TRUNC.NTZ R7, R9 ;  /* 0x0000000900077305 */ /* 0x004e22000021f000 */
[----:B------:R-:W-:Y:S02]  /*05c0*/  IMAD.MOV.U32 R6, RZ, RZ, RZ ;  /* 0x000000ffff067224 */ /* 0x000fe400078e00ff */
[----:B0-----:R-:W-:-:S04]  /*05d0*/  IMAD.MOV R23, RZ, RZ, -R7 ;  /* 0x000000ffff177224 */ /* 0x001fc800078e0a07 */
[----:B------:R-:W-:-:S04]  /*05e0*/  IMAD R23, R23, UR5, RZ ;  /* 0x0000000517177c24 */ /* 0x000fc8000f8e02ff */
[----:B------:R-:W-:Y:S01]  /*05f0*/  IMAD.HI.U32 R23, R7, R23, R6 ;  /* 0x0000001707177227 */ /* 0x000fe200078e0006 */
[----:B------:R-:W-:Y:S02]  /*0600*/  LOP3.LUT R22, RZ, UR5, RZ, 0x33, !PT ;  /* 0x00000005ff167c12 */ /* 0x000fe4000f8e33ff */
[----:B---3--:R-:W-:-:S05]  /*0610*/  LOP3.LUT R4, R11, R4, RZ, 0x3c, !PT ;  /* 0x000000040b047212 */ /* 0x008fca00078e3cff */
[----:B------:R-:W-:-:S04]  /*0620*/  IMAD.HI.U32 R6, R23, R4, RZ ;  /* 0x0000000417067227 */ /* 0x000fc800078e00ff */
[----:B------:R-:W-:-:S04]  /*0630*/  IMAD.MOV R7, RZ, RZ, -R6 ;  /* 0x000000ffff077224 */ /* 0x000fc800078e0a06 */
[----:B------:R-:W-:-:S05]  /*0640*/  IMAD R7, R7, UR5, R4 ;  /* 0x0000000507077c24 */ /* 0x000fca000f8e0204 */
[----:B------:R-:W-:Y:S01]  /*0650*/  ISETP.GE.U32.AND P2, PT, R7, UR5, PT ;  /* 0x0000000507007c0c */ /* 0x000fe2000bf46070 */
[----:B----4-:R-:W-:-:S12]  /*0660*/  @!P1 VIADD R6, R5, UR4 ;  /* 0x0000000405069c36 */ /* 0x010fd80008000000 */
[----:B------:R-:W-:Y:S01]  /*0670*/  @P2 VIADD R7, R7, -UR5 ;  /* 0x8000000507072c36 */ /* 0x000fe20008000000 */
[----:B------:R-:W-:-:S04]  /*0680*/  @!P1 LOP3.LUT R13, R6, 0x3ff, RZ, 0xc0, !PT ;  /* 0x000003ff060d9812 */ /* 0x000fc800078ec0ff */
[----:B------:R-:W-:Y:S01]  /*0690*/  ISETP.GE.U32.AND P3, PT, R7, UR5, PT ;  /* 0x0000000507007c0c */ /* 0x000fe2000bf66070 */
[----:B------:R0:W-:Y:S01]  /*06a0*/  @!P1 STG.E desc[UR6][R2.64+0x1000], R13 ;  /* 0x0010000d02009986 */ /* 0x0001e2000c101906 */
[----:B------:R-:W-:Y:S01]  /*06b0*/  BAR.SYNC.DEFER_BLOCKING 0x0 ;  /* 0x0000000000007b1d */ /* 0x000fe20000010000 */
[----:B------:R-:W-:Y:S02]  /*06c0*/  ISETP.NE.U32.AND P2, PT, RZ, UR5, PT ;  /* 0x00000005ff007c0c */ /* 0x000fe4000bf45070 */
[----:B-1----:R-:W-:-:S08]  /*06d0*/  IADD3.X R4, P4, PT, R18, UR8, RZ, PT, !PT ;  /* 0x0000000812047c10 */ /* 0x002fd0000bf9e4ff */
[----:B------:R-:W-:Y:S01]  /*06e0*/  @P3 VIADD R7, R7, -UR5 ;  /* 0x8000000507073c36 */ /* 0x000fe20008000000 */
[----:B------:R-:W-:-:S04]  /*06f0*/  LEA.HI.X.SX32 R5, R18, UR9, 0x1, P4 ;  /* 0x0000000912057c11 */ /* 0x000fc8000a0f0eff */
[----:B------:R-:W-:-:S05]  /*0700*/  SEL R15, R22, R7, !P2 ;  /* 0x00000007160f7207 */ /* 0x000fca0005000000 */
[----:B------:R1:W-:Y:S04]  /*0710*/  STG.E.U8 desc[UR6][R4.64+-0x1], R15 ;  /* 0xffffff0f04007986 */ /* 0x0003e8000c101106 */
[----:B------:R-:W2:Y:S04]  /*0720*/  LDG.E.64 R6, desc[UR6][R2.64+0x1008] ;  /* 0x0010080602067981 */ /* 0x000ea8000c1e1b00 */
[----:B------:R-:W2:Y:S02]  /*0730*/  LDG.E.64 R8, desc[UR6][R2.64+0x1000] ;  /* 0x0010000602087981 */ /* 0x000ea4000c1e1b00 */
[----:B--2---:R-:W-:-:S02]  /*0740*/  IMAD.WIDE R10, R9, 0x4, R6 ;  /* 0x00000004090a7825 */ /* 0x004fc400078e0206 */
[----:B------:R-:W2:Y:S04]  /*0750*/  LDG.E R6, desc[UR6][R6.64+0x9f60] ;  /* 0x009f600606067981 */ /* 0x000ea8000c1e1900 */
[----:B------:R-:W3:Y:S01]  /*0760*/  LDG.E R12, desc[UR6][R10.64] ;  /* 0x000000060a0c7981 */ /* 0x000ee2000c1e1900 */
[----:B------:R-:W-:-:S03]  /*0770*/  IMAD.IADD R17, R19, 0x1, R8 ;  /* 0x0000000113117824 */ /* 0x000fc600078e0208 */
[----:B------:R-:W4:Y:S01]  /*0780*/  LDG.E R29, desc[UR6][R10.64+0x9c40] ;  /* 0x009c40060a1d7981 */ /* 0x000f22000c1e1900 */
[----:B------:R-:W-:-:S03]  /*0790*/  IMAD.SHL.U32 R24, R17, 0x4, RZ ;  /* 0x0000000411187824 */ /* 0x000fc600078e00ff */
[----:B------:R-:W5:Y:S01]  /*07a0*/  LDG.E R27, desc[UR6][R10.64+0x9920] ;  /* 0x009920060a1b7981 */ /* 0x000f62000c1e1900 */
[C---:B------:R-:W-:Y:S01]  /*07b0*/  VIADD R8, R24.reuse, 0x4 ;  /* 0x0000000418087836 */ /* 0x040fe20000000000 */
[----:B0-----:R-:W-:-:S04]  /*07c0*/  LOP3.LUT R13, R24, 0xffc, RZ, 0xc0, !PT ;  /* 0x00000ffc180d7812 */ /* 0x001fc800078ec0ff */
[----:B-1----:R-:W-:-:S04]  /*07d0*/  LOP3.LUT R15, R8, 0xffc, RZ, 0xc0, !PT ;  /* 0x00000ffc080f7812 */ /* 0x002fc800078ec0ff */
[----:B------:R-:W-:-:S05]  /*07e0*/  IADD3 R14, P3, PT, R2, R15, RZ ;  /* 0x0000000f020e7210 */ /* 0x000fca0007f7e0ff */
[----:B------:R-:W-:-:S06]  /*07f0*/  IMAD.X R15, RZ, RZ, R3, P3 ;  /* 0x000000ffff0f7224 */ /* 0x000fcc00018e0603 */
[----:B------:R-:W2:Y:S01]  /*0800*/  LDG.E R15, desc[UR6][R14.64] ;  /* 0x000000060e0f7981 */ /* 0x000ea2000c1e1900 */
[----:B---3--:R-:W-:-:S04]  /*0810*/  IMAD.IADD R12, R12, 0x1, R17 ;  /* 0x000000010c0c7824 */ /* 0x008fc800078e0211 */
[----:B------:R-:W-:Y:S01]  /*0820*/  IMAD.SHL.U32 R25, R12, 0x4, RZ ;  /* 0x000000040c197824 */ /* 0x000fe200078e00ff */
[----:B------:R-:W-:-:S04]  /*0830*/  IADD3 R12, P4, PT, R2, R13, RZ ;  /* 0x0000000d020c7210 */ /* 0x000fc80007f9e0ff */
[----:B------:R-:W-:Y:S01]  /*0840*/  LOP3.LUT R17, R25, 0xffc, RZ, 0xc0, !PT ;  /* 0x00000ffc19117812 */ /* 0x000fe200078ec0ff */
[----:B------:R-:W-:-:S03]  /*0850*/  IMAD.X R13, RZ, RZ, R3, P4 ;  /* 0x000000ffff0d7224 */ /* 0x000fc600020e0603 */
[----:B------:R-:W-:Y:S02]  /*0860*/  IADD3 R16, P4, PT, R2, R17, RZ ;  /* 0x0000001102107210 */ /* 0x000fe40007f9e0ff */
[----:B------:R-:W2:Y:S03]  /*0870*/  LDG.E R12, desc[UR6][R12.64] ;  /* 0x000000060c0c7981 */ /* 0x000ea6000c1e1900 */
[----:B------:R-:W-:-:S05]  /*0880*/  IMAD.X R17, RZ, RZ, R3, P4 ;  /* 0x000000ffff117224 */ /* 0x000fca00020e0603 */
[----:B------:R-:W4:Y:S01]  /*0890*/  LDG.E R16, desc[UR6][R16.64] ;  /* 0x0000000610107981 */ /* 0x000f22000c1e1900 */
[----:B------:R-:W-:Y:S01]  /*08a0*/  IMAD.WIDE R8, R9, 0x3c, R10 ;  /* 0x0000003c09087825 */ /* 0x000fe200078e020a */
[----:B--2---:R-:W-:-:S04]  /*08b0*/  LOP3.LUT R26, R15, R6, R12, 0x78, !PT ;  /* 0x000000060f1a7212 */ /* 0x004fc800078e780c */
[----:B-----5:R-:W-:Y:S02]  /*08c0*/  SHF.L.U32 R27, R26, R27, RZ ;  /* 0x0000001b1a1b7219 */ /* 0x020fe400000006ff */
[----:B----4-:R-:W-:-:S04]  /*08d0*/  SHF.R.U32.HI R29, RZ, R29, R16 ;  /* 0x0000001dff1d7219 */ /* 0x010fc80000011610 */
[----:B------:R-:W-:-:S05]  /*08e0*/  LOP3.LUT R26, R26, R29, R27, 0x96, !PT ;  /* 0x0000001d1a1a7212 */ /* 0x000fca00078e961b */
        /* <DEDUP_REMOVED lines=21> */
[----:B------:R-:W-:-:S04]  /*0a40*/  LOP3.LUT R13, R12, 0x3c, RZ, 0xc0, !PT ;  /* 0x0000003c0c0d7812 */ /* 0x000fc800078ec0ff */
[----:B------:R-:W-:-:S05]  /*0a50*/  IADD3 R8, P3, PT, R8, R13, RZ ;  /* 0x0000000d08087210 */ /* 0x000fca0007f7e0ff */
[----:B------:R-:W-:-:S05]  /*0a60*/  IMAD.X R9, RZ, RZ, R9, P3 ;  /* 0x000000ffff097224 */ /* 0x000fca00018e0609 */
[----:B------:R-:W2:Y:S01]  /*0a70*/  LDG.E R8, desc[UR6][R8.64+0x3520] ;  /* 0x0035200608087981 */ /* 0x000ea2000c1e1900 */
[----:B------:R-:W-:Y:S06]  /*0a80*/  BAR.SYNC.DEFER_BLOCKING 0x0 ;  /* 0x0000000000007b1d */ /* 0x000fec0000010000 */
[----:B------:R-:W3:Y:S01]  /*0a90*/  @!P1 LDG.E R7, desc[UR6][R2.64+0x1000] ;  /* 0x0010000602079981 */ /* 0x000ee2000c1e1900 */
[----:B------:R-:W-:Y:S02]  /*0aa0*/  VIADD R20, R20, 0x2 ;  /* 0x0000000214147836 */ /* 0x000fe40000000000 */
[----:B------:R-:W-:Y:S01]  /*0ab0*/  VIADD R18, R18, 0x2 ;  /* 0x0000000212127836 */ /* 0x000fe20000000000 */
[----:B--2---:R-:W-:-:S05]  /*0ac0*/  LOP3.LUT R6, R8, R15, RZ, 0x3c, !PT ;  /* 0x0000000f08067212 */ /* 0x004fca00078e3cff */
[----:B------:R-:W-:-:S04]  /*0ad0*/  IMAD.HI.U32 R23, R23, R6, RZ ;  /* 0x0000000617177227 */ /* 0x000fc800078e00ff */
[----:B------:R-:W-:-:S04]  /*0ae0*/  IMAD.MOV R23, RZ, RZ, -R23 ;  /* 0x000000ffff177224 */ /* 0x000fc800078e0a17 */
[----:B0-----:R-:W-:-:S05]  /*0af0*/  IMAD R11, R23, UR5, R6 ;  /* 0x00000005170b7c24 */ /* 0x001fca000f8e0206 */
[----:B------:R-:W-:Y:S01]  /*0b00*/  ISETP.GE.U32.AND P3, PT, R11, UR5, PT ;  /* 0x000000050b007c0c */ /* 0x000fe2000bf66070 */
[----:B---3--:R-:W-:-:S12]  /*0b10*/  @!P1 VIADD R7, R7, UR4 ;  /* 0x0000000407079c36 */ /* 0x008fd80008000000 */
[----:B------:R-:W-:Y:S01]  /*0b20*/  @P3 VIADD R11, R11, -UR5 ;  /* 0x800000050b0b3c36 */ /* 0x000fe20008000000 */
[----:B------:R-:W-:-:S04]  /*0b30*/  @!P1 LOP3.LUT R7, R7, 0x3ff, RZ, 0xc0, !PT ;  /* 0x000003ff07079812 */ /* 0x000fc800078ec0ff */
[----:B------:R-:W-:Y:S01]  /*0b40*/  ISETP.GE.U32.AND P3, PT, R11, UR5, PT ;  /* 0x000000050b007c0c */ /* 0x000fe2000bf66070 */
[----:B------:R2:W-:Y:S01]  /*0b50*/  @!P1 STG.E desc[UR6][R2.64+0x1000], R7 ;  /* 0x0010000702009986 */ /* 0x0005e2000c101906 */
[----:B------:R-:W-:Y:S01]  /*0b60*/  BAR.SYNC.DEFER_BLOCKING 0x0 ;  /* 0x0000000000007b1d */ /* 0x000fe20000010000 */
[----:B------:R-:W-:-:S10]  /*0b70*/  ISETP.NE.AND P1, PT, R20, RZ, PT ;  /* 0x000000ff1400720c */ /* 0x000fd40003f25270 */
[----:B------:R-:W-:-:S05]  /*0b80*/  @P3 VIADD R11, R11, -UR5 ;  /* 0x800000050b0b3c36 */ /* 0x000fca0008000000 */
[----:B------:R-:W-:-:S05]  /*0b90*/  SEL R11, R22, R11, !P2 ;  /* 0x0000000b160b7207 */ /* 0x000fca0005000000 */
[----:B------:R2:W-:Y:S01]  /*0ba0*/  STG.E.U8 desc[UR6][R4.64], R11 ;  /* 0x0000000b04007986 */ /* 0x0005e2000c101106 */
[----:B------:R-:W-:Y:S05]  /*0bb0*/  @P1 BRA `(.L_x_10) ;  /* 0xfffffff4008c1947 */ /* 0x000fea000383ffff */
.L_x_9:
[----:B------:R-:W-:Y:S05]  /*0bc0*/  @P0 EXIT ;  /* 0x000000000000094d */ /* 0x000fea0003800000 */
[----:B------:R-:W3:Y:S04]  /*0bd0*/  LDG.E.64 R8, desc[UR6][R2.64+0x1008] ;  /* 0x0010080602087981 */ /* 0x000ee8000c1e1b00 */
[----:B--2---:R-:W3:Y:S01]  /*0be0*/  LDG.E.64 R6, desc[UR6][R2.64+0x1000] ;  /* 0x0010000602067981 */ /* 0x004ee2000c1e1b00 */
[----:B------:R-:W-:Y:S01]  /*0bf0*/  ISETP.NE.AND P2, PT, R19, RZ, PT ;  /* 0x000000ff1300720c */ /* 0x000fe20003f45270 */
[----:B------:R-:W0:Y:S01]  /*0c00*/  LDCU UR5, c[0x0][0x394] ;  /* 0x00007280ff0577ac */ /* 0x000e220008000800 */
[----:B------:R-:W1:Y:S01]  /*0c10*/  LDCU.64 UR8, c[0x0][0x388] ;  /* 0x00007100ff0877ac */ /* 0x000e620008000a00 */
[----:B---3--:R-:W-:Y:S02]  /*0c20*/  IMAD.WIDE R4, R7, 0x4, R8 ;  /* 0x0000000407047825 */ /* 0x008fe400078e0208 */
        /* <DEDUP_REMOVED lines=50> */
[----:B------:R3:W4:Y:S01]  /*0f50*/  LDG.E R9, desc[UR6][R8.64+0x3520] ;  /* 0x0035200608097981 */ /* 0x000722000c1e1900 */
[----:B------:R-:W-:Y:S06]  /*0f60*/  BAR.SYNC.DEFER_BLOCKING 0x0 ;  /* 0x0000000000007b1d */ /* 0x000fec0000010000 */
[----:B------:R-:W5:Y:S01]  /*0f70*/  @!P2 LDG.E R5, desc[UR6][R2.64+0x1000] ;  /* 0x001000060205a981 */ /* 0x000f62000c1e1900 */
[----:B0-----:R-:W0:Y:S08]  /*0f80*/  I2F.U32.RP R10, UR5 ;  /* 0x00000005000a7d06 */ /* 0x001e300008209000 */
[----:B0-----:R-:W2:Y:S02]  /*0f90*/  MUFU.RCP R10, R10 ;  /* 0x0000000a000a7308 */ /* 0x001ea40000001000 */
[----:B--2---:R-:W-:-:S06]  /*0fa0*/  VIADD R6, R10, 0xffffffe ;  /* 0x0ffffffe0a067836 */ /* 0x004fcc0000000000 */
[----:B------:R0:W2:Y:S02]  /*0fb0*/  F2I.FTZ.U32.TRUNC.NTZ R7, R6 ;  /* 0x0000000600077305 */ /* 0x0000a4000021f000 */
[----:B0-----:R-:W-:Y:S02]  /*0fc0*/  IMAD.MOV.U32 R6, RZ, RZ, RZ ;  /* 0x000000ffff067224 */ /* 0x001fe400078e00ff */
[----:B--2---:R-:W-:-:S04]  /*0fd0*/  IMAD.MOV R11, RZ, RZ, -R7 ;  /* 0x000000ffff0b7224 */ /* 0x004fc800078e0a07 */
[----:B------:R-:W-:-:S04]  /*0fe0*/  IMAD R11, R11, UR5, RZ ;  /* 0x000000050b0b7c24 */ /* 0x000fc8000f8e02ff */
[----:B---3--:R-:W-:-:S04]  /*0ff0*/  IMAD.HI.U32 R8, R7, R11, R6 ;  /* 0x0000000b07087227 */ /* 0x008fc800078e0006 */
[----:B------:R-:W-:Y:S01]  /*1000*/  IMAD.IADD R21, R21, 0x1, R0 ;  /* 0x0000000115157824 */ /* 0x000fe200078e0200 */
[----:B------:R-:W-:Y:S02]  /*1010*/  ISETP.NE.U32.AND P3, PT, RZ, UR5, PT ;  /* 0x00000005ff007c0c */ /* 0x000fe4000bf65070 */
[----:B----4-:R-:W-:-:S05]  /*1020*/  LOP3.LUT R9, R9, R4, RZ, 0x3c, !PT ;  /* 0x0000000409097212 */ /* 0x010fca00078e3cff */
[----:B------:R-:W-:-:S04]  /*1030*/  IMAD.HI.U32 R4, R8, R9, RZ ;  /* 0x0000000908047227 */ /* 0x000fc800078e00ff */
[----:B------:R-:W-:-:S04]  /*1040*/  IMAD.MOV R4, RZ, RZ, -R4 ;  /* 0x000000ffff047224 */ /* 0x000fc800078e0a04 */
[----:B------:R-:W-:-:S05]  /*1050*/  IMAD R9, R4, UR5, R9 ;  /* 0x0000000504097c24 */ /* 0x000fca000f8e0209 */
[----:B------:R-:W-:Y:S01]  /*1060*/  ISETP.GE.U32.AND P0, PT, R9, UR5, PT ;  /* 0x0000000509007c0c */ /* 0x000fe2000bf06070 */
[----:B-----5:R-:W-:-:S05]  /*1070*/  @!P2 VIADD R0, R5, UR4 ;  /* 0x000000040500ac36 */ /* 0x020fca0008000000 */
[----:B------:R-:W-:-:S07]  /*1080*/  @!P2 LOP3.LUT R7, R0, 0x3ff, RZ, 0xc0, !PT ;  /* 0x000003ff0007a812 */ /* 0x000fce00078ec0ff */
[----:B------:R-:W-:Y:S01]  /*1090*/  @P0 VIADD R9, R9, -UR5 ;  /* 0x8000000509090c36 */ /* 0x000fe20008000000 */
[----:B------:R-:W-:Y:S01]  /*10a0*/  @!P2 STG.E desc[UR6][R2.64+0x1000], R7 ;  /* 0x001000070200a986 */ /* 0x000fe2000c101906 */
[----:B------:R-:W-:Y:S03]  /*10b0*/  BAR.SYNC.DEFER_BLOCKING 0x0 ;  /* 0x0000000000007b1d */ /* 0x000fe60000010000 */
[----:B------:R-:W-:Y:S02]  /*10c0*/  ISETP.GE.U32.AND P0, PT, R9, UR5, PT ;  /* 0x0000000509007c0c */ /* 0x000fe4000bf06070 */
[----:B-1----:R-:W-:-:S04]  /*10d0*/  IADD3 R4, P1, PT, R21, UR8, RZ ;  /* 0x0000000815047c10 */ /* 0x002fc8000ff3e0ff */
[----:B------:R-:W-:-:S07]  /*10e0*/  LEA.HI.X.SX32 R5, R21, UR9, 0x1, P1 ;  /* 0x0000000915057c11 */ /* 0x000fce00088f0eff */
[----:B------:R-:W-:Y:S01]  /*10f0*/  @P0 VIADD R9, R9, -UR5 ;  /* 0x8000000509090c36 */ /* 0x000fe20008000000 */
[----:B------:R-:W-:-:S05]  /*1100*/  @!P3 LOP3.LUT R9, RZ, UR5, RZ, 0x33, !PT ;  /* 0x00000005ff09bc12 */ /* 0x000fca000f8e33ff */
[----:B------:R-:W-:Y:S01]  /*1110*/  STG.E.U8 desc[UR6][R4.64], R9 ;  /* 0x0000000904007986 */ /* 0x000fe2000c101106 */
[----:B------:R-:W-:Y:S05]  /*1120*/  EXIT ;  /* 0x000000000000794d */ /* 0x000fea0003800000 */
.L_x_11:
        /* <DEDUP_REMOVED lines=13> */
.L_x_43:


//--------------------- .text._Z14cudaReplicaBFSPcPiiiiPbS0_S0_ --------------------------
	.section	.text._Z14cudaReplicaBFSPcPiiiiPbS0_S0_,"ax",@progbits
	.align	128
        .global         _Z14cudaReplicaBFSPcPiiiiPbS0_S0_
        .type           _Z14cudaReplicaBFSPcPiiiiPbS0_S0_,@function
        .size           _Z14cudaReplicaBFSPcPiiiiPbS0_S0_,(.L_x_44 - _Z14cudaReplicaBFSPcPiiiiPbS0_S0_)
        .other          _Z14cudaReplicaBFSPcPiiiiPbS0_S0_,@"STO_CUDA_ENTRY STV_DEFAULT"
_Z14cudaReplicaBFSPcPiiiiPbS0_S0_:
.text._Z14cudaReplicaBFSPcPiiiiPbS0_S0_:
[----:B------:R-:W-:Y:S01]  /*0000*/  LDC R1, c[0x0][0x37c] ;  /* 0x0000df00ff017b82 */ /* 0x000fe20000000800 */
[----:B------:R-:W0:Y:S07]  /*0010*/  S2R R0, SR_TID.X ;  /* 0x0000000000007919 */ /* 0x000e2e0000002100 */
[----:B------:R-:W0:Y:S01]  /*0020*/  S2UR UR4, SR_CTAID.X ;  /* 0x00000000000479c3 */ /* 0x000e220000002500 */
[----:B------:R-:W1:Y:S07]  /*0030*/  LDCU.64 UR6, c[0x0][0x358] ;  /* 0x00006b00ff0677ac */ /* 0x000e6e0008000a00 */
[----:B------:R-:W0:Y:S08]  /*0040*/  LDC R5, c[0x0][0x360] ;  /* 0x0000d800ff057b82 */ /* 0x000e300000000800 */
[----:B------:R-:W2:Y:S08]  /*0050*/  LDC.64 R2, c[0x0][0x388] ;  /* 0x0000e200ff027b82 */ /* 0x000eb00000000a00 */
[----:B------:R-:W3:Y:S01]  /*0060*/  LDC R4, c[0x0][0x390] ;  /* 0x0000e400ff047b82 */ /* 0x000ee20000000800 */
[----:B0-----:R-:W-:Y:S01]  /*0070*/  IMAD R5, R5, UR4, R0 ;  /* 0x0000000405057c24 */ /* 0x001fe2000f8e0200 */
[----:B------:R-:W0:Y:S03]  /*0080*/  LDCU UR4, c[0x0][0x398] ;  /* 0x00007300ff0477ac */ /* 0x000e260008000800 */
[----:B--2---:R-:W-:-:S06]  /*0090*/  IMAD.WIDE R2, R5, 0x4, R2 ;  /* 0x0000000405027825 */ /* 0x004fcc00078e0202 */
[----:B-1----:R-:W2:Y:S01]  /*00a0*/  LDG.E R2, desc[UR6][R2.64] ;  /* 0x0000000602027981 */ /* 0x002ea2000c1e1900 */
[----:B---3--:R-:W-:Y:S01]  /*00b0*/  ISETP.GE.AND P0, PT, R4, 0x1, PT ;  /* 0x000000010400780c */ /* 0x008fe20003f06270 */
[----:B0-----:R-:W-:-:S06]  /*00c0*/  UIADD3 UR4, UPT, UPT, UR4, -0x1, URZ ;  /* 0xffffffff04047890 */ /* 0x001fcc000fffe0ff */
[----:B--2---:R-:W-:-:S13]  /*00d0*/  ISETP.NE.OR P0, PT, R2, UR4, !P0 ;  /* 0x0000000402007c0c */ /* 0x004fda000c705670 */
[----:B------:R-:W-:Y:S05]  /*00e0*/  @P0 EXIT ;  /* 0x000000000000094d */ /* 0x000fea0003800000 */
[----:B------:R-:W-:Y:S01]  /*00f0*/  IMAD R2, R5, R4, RZ ;  /* 0x0000000405027224 */ /* 0x000fe200078e02ff */
[----:B------:R-:W0:Y:S01]  /*0100*/  LDCU.64 UR10, c[0x0][0x380] ;  /* 0x00007000ff0a77ac */ /* 0x000e220008000a00 */
[----:B------:R-:W-:Y:S02]  /*0110*/  IMAD.MOV.U32 R3, RZ, RZ, RZ ;  /* 0x000000ffff037224 */ /* 0x000fe400078e00ff */
[----:B------:R-:W-:Y:S01]  /*0120*/  IMAD.MOV.U32 R5, RZ, RZ, RZ ;  /* 0x000000ffff057224 */ /* 0x000fe200078e00ff */
[----:B------:R-:W1:Y:S06]  /*0130*/  LDCU.64 UR8, c[0x0][0x3b0] ;  /* 0x00007600ff0877ac */ /* 0x000e6c0008000a00 */
.L_x_27:
[----:B--2---:R-:W2:Y:S01]  /*0140*/  LDCU.64 UR4, c[0x0][0x3a0] ;  /* 0x00007400ff0477ac */ /* 0x004ea20008000a00 */
[----:B------:R-:W-:-:S05]  /*0150*/  IMAD.IADD R8, R2, 0x1, R3 ;  /* 0x0000000102087824 */ /* 0x000fca00078e0203 */
[----:B------:R-:W-:Y:S02]  /*0160*/  SHF.R.S32.HI R4, RZ, 0x1f, R8 ;  /* 0x0000001fff047819 */ /* 0x000fe40000011408 */
[----:B--2---:R-:W-:-:S04]  /*0170*/  IADD3 R6, P0, PT, R8, UR4, RZ ;  /* 0x0000000408067c10 */ /* 0x004fc8000ff1e0ff */
[----:B------:R-:W-:-:S05]  /*0180*/  IADD3.X R7, PT, PT, R4, UR5, RZ, P0, !PT ;  /* 0x0000000504077c10 */ /* 0x000fca00087fe4ff */
[----:B------:R-:W2:Y:S01]  /*0190*/  LDG.E.U8 R6, desc[UR6][R6.64] ;  /* 0x0000000606067981 */ /* 0x000ea2000c1e1100 */
[----:B------:R-:W-:Y:S01]  /*01a0*/  BSSY B2, `(.L_x_12) ;  /* 0x00000ed000027945 */ /* 0x000fe20003800000 */
[----:B--2---:R-:W-:-:S13]  /*01b0*/  ISETP.NE.AND P0, PT, R6, RZ, PT ;  /* 0x000000ff0600720c */ /* 0x004fda0003f05270 */
[----:B------:R-:W-:Y:S05]  /*01c0*/  @P0 BRA `(.L_x_13) ;  /* 0x0000000c00a80947 */ /* 0x000fea0003800000 */
[----:B------:R-:W2:Y:S01]  /*01d0*/  LDC.64 R6, c[0x0][0x3b0] ;  /* 0x0000ec00ff067b82 */ /* 0x000ea20000000a00 */
[----:B------:R-:W3:Y:S01]  /*01e0*/  LDCU.64 UR4, c[0x0][0x380] ;  /* 0x00007000ff0477ac */ /* 0x000ee20008000a00 */
[----:B------:R-:W-:Y:S01]  /*01f0*/  IMAD.IADD R11, R2, 0x1, R5 ;  /* 0x00000001020b7824 */ /* 0x000fe200078e0205 */
[----:B---3--:R-:W-:-:S04]  /*0200*/  IADD3 R8, P0, PT, R8, UR4, RZ ;  /* 0x0000000408087c10 */ /* 0x008fc8000ff1e0ff */
[----:B------:R-:W-:Y:S01]  /*0210*/  IADD3.X R9, PT, PT, R4, UR5, RZ, P0, !PT ;  /* 0x0000000504097c10 */ /* 0x000fe200087fe4ff */
[----:B--2---:R-:W-:-:S04]  /*0220*/  IMAD.WIDE R6, R11, 0x4, R6 ;  /* 0x000000040b067825 */ /* 0x004fc800078e0206 */
[----:B------:R2:W5:Y:S01]  /*0230*/  LDG.E.U8 R4, desc[UR6][R8.64] ;  /* 0x0000000608047981 */ /* 0x000562000c1e1100 */
[C---:B------:R-:W-:Y:S01]  /*0240*/  ISETP.GE.AND P0, PT, R5.reuse, RZ, PT ;  /* 0x000000ff0500720c */ /* 0x040fe20003f06270 */
[----:B------:R-:W-:Y:S01]  /*0250*/  BSSY.RECONVERGENT B1, `(.L_x_14) ;  /* 0x00000ce000017945 */ /* 0x000fe20003800200 */
[----:B------:R-:W-:Y:S01]  /*0260*/  IADD3 R12, PT, PT, R5, 0x1, RZ ;  /* 0x00000001050c7810 */ /* 0x000fe20007ffe0ff */
[----:B------:R2:W-:Y:S01]  /*0270*/  STG.E desc[UR6][R6.64], R3 ;  /* 0x0000000306007986 */ /* 0x0005e2000c101906 */
[----:B------:R-:W-:-:S03]  /*0280*/  CS2R R10, SRZ ;  /* 0x00000000000a7805 */ /* 0x000fc6000001ff00 */
[----:B------:R-:W-:-:S06]  /*0290*/  IMAD.MOV.U32 R5, RZ, RZ, R12 ;  /* 0x000000ffff057224 */ /* 0x000fcc00078e000c */
[----:B------:R-:W-:Y:S05]  /*02a0*/  @!P0 BRA `(.L_x_15) ;  /* 0x0000000c00208947 */ /* 0x000fea0003800000 */
[----:B------:R-:W3:Y:S01]  /*02b0*/  LDC R5, c[0x0][0x394] ;  /* 0x0000e500ff057b82 */ /* 0x000ee20000000800 */
[----:B------:R-:W-:Y:S07]  /*02c0*/  BSSY.RECONVERGENT B0, `(.L_x_16) ;  /* 0x00000c4000007945 */ /* 0x000fee0003800200 */
[----:B--2---:R-:W2:Y:S08]  /*02d0*/  LDC R6, c[0x0][0x390] ;  /* 0x0000e400ff067b82 */ /* 0x004eb00000000800 */
[----:B------:R-:W4:Y:S01]  /*02e0*/  LDC R7, c[0x0][0x394] ;  /* 0x0000e500ff077b82 */ /* 0x000f220000000800 */
[----:B---3--:R-:W-:-:S07]  /*02f0*/  IABS R5, R5 ;  /* 0x0000000500057213 */ /* 0x008fce0000000000 */
[----:B------:R-:W3:Y:S01]  /*0300*/  LDC.64 R14, c[0x0][0x3a0] ;  /* 0x0000e800ff0e7b82 */ /* 0x000ee20000000a00 */
[----:B------:R-:W0:Y:S08]  /*0310*/  I2F.RP R10, R5 ;  /* 0x00000005000a7306 */ /* 0x000e300000209400 */
[----:B0-----:R-:W0:Y:S02]  /*0320*/  MUFU.RCP R10, R10 ;  /* 0x0000000a000a7308 */ /* 0x001e240000001000 */
[----:B0-----:R-:W-:-:S02]  /*0330*/  VIADD R11, R10, 0xffffffe ;  /* 0x0ffffffe0a0b7836 */ /* 0x001fc40000000000 */
[----:B------:R-:W-:-:S04]  /*0340*/  IMAD.MOV.U32 R10, RZ, RZ, RZ ;  /* 0x000000ffff0a7224 */ /* 0x000fc800078e00ff */
[----:B------:R-:W0:Y:S02]  /*0350*/  F2I.FTZ.U32.TRUNC.NTZ R9, R11 ;  /* 0x0000000b00097305 */ /* 0x000e24000021f000 */
[----:B0-----:R-:W-:-:S04]  /*0360*/  IMAD.MOV R8, RZ, RZ, -R9 ;  /* 0x000000ffff087224 */ /* 0x001fc800078e0a09 */
[----:B------:R-:W-:Y:S02]  /*0370*/  IMAD R13, R8, R5, RZ ;  /* 0x00000005080d7224 */ /* 0x000fe400078e02ff */
[----:B------:R-:W-:-:S04]  /*0380*/  IMAD.MOV.U32 R8, RZ, RZ, RZ ;  /* 0x000000ffff087224 */ /* 0x000fc800078e00ff */
[----:B------:R-:W-:Y:S01]  /*0390*/  IMAD.HI.U32 R8, R9, R13, R8 ;  /* 0x0000000d09087227 */ /* 0x000fe200078e0008 */
[----:B--234-:R-:W-:-:S07]  /*03a0*/  MOV R9, R12 ;  /* 0x0000000c00097202 */ /* 0x01cfce0000000f00 */
.L_x_25:
[----:B0-----:R-:W-:Y:S02]  /*03b0*/  SHF.R.S32.HI R11, RZ, 0x1f, R9 ;  /* 0x0000001fff0b7819 */ /* 0x001fe40000011409 */
[----:B------:R-:W-:-:S04]  /*03c0*/  IADD3 R13, P0, PT, R2, R9, RZ ;  /* 0x00000009020d7210 */ /* 0x000fc80007f1e0ff */
[----:B------:R-:W-:Y:S02]  /*03d0*/  LEA.HI.X.SX32 R16, R2, R11, 0x1, P0 ;  /* 0x0000000b02107211 */ /* 0x000fe400000f0eff */
[----:B-1----:R-:W-:-:S04]  /*03e0*/  LEA R12, P0, R13, UR8, 0x2 ;  /* 0x000000080d0c7c11 */ /* 0x002fc8000f8010ff */
[----:B------:R-:W-:-:S05]  /*03f0*/  LEA.HI.X R13, R13, UR9, R16, 0x2, P0 ;  /* 0x000000090d0d7c11 */ /* 0x000fca00080f1410 */
[----:B------:R-:W2:Y:S01]  /*0400*/  LDG.E R24, desc[UR6][R12.64+-0x4] ;  /* 0xfffffc060c187981 */ /* 0x000ea2000c1e1900 */
[----:B------:R-:W-:Y:S02]  /*0410*/  IABS R11, R7 ;  /* 0x00000007000b7213 */ /* 0x000fe40000000000 */
[----:B------:R-:W-:Y:S02]  /*0420*/  IABS R21, R6 ;  /* 0x0000000600157213 */ /* 0x000fe40000000000 */
[----:B------:R-:W0:Y:S08]  /*0430*/  I2F.RP R20, R11 ;  /* 0x0000000b00147306 */ /* 0x000e300000209400 */
[----:B------:R-:W1:Y:S08]  /*0440*/  I2F.RP R22, R21 ;  /* 0x0000001500167306 */ /* 0x000e700000209400 */
[----:B0-----:R-:W0:Y:S08]  /*0450*/  MUFU.RCP R20, R20 ;  /* 0x0000001400147308 */ /* 0x001e300000001000 */
[----:B-1----:R-:W1:Y:S01]  /*0460*/  MUFU.RCP R22, R22 ;  /* 0x0000001600167308 */ /* 0x002e620000001000 */
[----:B0-----:R-:W-:-:S07]  /*0470*/  VIADD R16, R20, 0xffffffe ;  /* 0x0ffffffe14107836 */ /* 0x001fce0000000000 */
[----:B------:R0:W3:Y:S01]  /*0480*/  F2I.FTZ.U32.TRUNC.NTZ R17, R16 ;  /* 0x0000001000117305 */ /* 0x0000e2000021f000 */
[----:B-1----:R-:W-:-:S07]  /*0490*/  VIADD R18, R22, 0xffffffe ;  /* 0x0ffffffe16127836 */ /* 0x002fce0000000000 */
[----:B------:R1:W4:Y:S01]  /*04a0*/  F2I.FTZ.U32.TRUNC.NTZ R19, R18 ;  /* 0x0000001200137305 */ /* 0x000322000021f000 */
[----:B0-----:R-:W-:Y:S01]  /*04b0*/  IMAD.MOV.U32 R16, RZ, RZ, RZ ;  /* 0x000000ffff107224 */ /* 0x001fe200078e00ff */
[----:B---3--:R-:W-:Y:S01]  /*04c0*/  IADD3 R26, PT, PT, RZ, -R17, RZ ;  /* 0x80000011ff1a7210 */ /* 0x008fe20007ffe0ff */
[----:B-1----:R-:W-:-:S04]  /*04d0*/  IMAD.MOV.U32 R18, RZ, RZ, RZ ;  /* 0x000000ffff127224 */ /* 0x002fc800078e00ff */
[----:B------:R-:W-:Y:S02]  /*04e0*/  IMAD R25, R26, R11, RZ ;  /* 0x0000000b1a197224 */ /* 0x000fe400078e02ff */
[----:B----4-:R-:W-:Y:S02]  /*04f0*/  IMAD.MOV R28, RZ, RZ, -R19 ;  /* 0x000000ffff1c7224 */ /* 0x010fe400078e0a13 */
[----:B--2---:R-:W-:-:S05]  /*0500*/  VIADD R23, R24, 0x1 ;  /* 0x0000000118177836 */ /* 0x004fca0000000000 */
[----:B------:R-:W-:Y:S02]  /*0510*/  IABS R20, R23 ;  /* 0x0000001700147213 */ /* 0x000fe40000000000 */
[----:B------:R-:W-:-:S03]  /*0520*/  ISETP.GE.AND P1, PT, R23, RZ, PT ;  /* 0x000000ff1700720c */ /* 0x000fc60003f26270 */
[----:B------:R-:W-:-:S04]  /*0530*/  IMAD.HI.U32 R22, R8, R20, RZ ;  /* 0x0000001408167227 */ /* 0x000fc800078e00ff */
[----:B------:R-:W-:Y:S01]  /*0540*/  IMAD.HI.U32 R8, R17, R25, R16 ;  /* 0x0000001911087227 */ /* 0x000fe200078e0010 */
[----:B------:R-:W-:-:S03]  /*0550*/  IADD3 R25, PT, PT, R24, R6, -R7 ;  /* 0x0000000618197210 */ /* 0x000fc60007ffe807 */
[----:B------:R-:W-:Y:S01]  /*0560*/  IMAD R17, R28, R21, RZ ;  /* 0x000000151c117224 */ /* 0x000fe200078e02ff */
[----:B------:R-:W-:Y:S01]  /*0570*/  ISETP.GE.AND P4, PT, R25, RZ, PT ;  /* 0x000000ff1900720c */ /* 0x000fe20003f86270 */
[----:B------:R-:W-:Y:S01]  /*0580*/  IMAD.MOV R23, RZ, RZ, -R22 ;  /* 0x000000ffff177224 */ /* 0x000fe200078e0a16 */
[----:B------:R-:W-:Y:S01]  /*0590*/  IADD3 R22, PT, PT, R24, -0x1, R7 ;  /* 0xffffffff18167810 */ /* 0x000fe20007ffe007 */
[----:B------:R-:W-:Y:S01]  /*05a0*/  IMAD.HI.U32 R19, R19, R17, R18 ;  /* 0x0000001113137227 */ /* 0x000fe200078e0012 */
[----:B------:R-:W-:-:S03]  /*05b0*/  IABS R18, R25 ;  /* 0x0000001900127213 */ /* 0x000fc60000000000 */
[----:B------:R-:W-:Y:S02]  /*05c0*/  IMAD R20, R11, R23, R20 ;  /* 0x000000170b147224 */ /* 0x000fe400078e0214 */
[----:B------:R-:W-:-:S03]  /*05d0*/  IMAD.HI.U32 R16, R19, R18, RZ ;  /* 0x0000001213107227 */ /* 0x000fc600078e00ff */
[----:B------:R-:W-:Y:S01]  /*05e0*/  ISETP.GT.U32.AND P5, PT, R5, R20, PT ;  /* 0x000000140500720c */ /* 0x000fe20003fa4070 */
[----:B------:R-:W-:Y:S02]  /*05f0*/  IMAD.MOV R16, RZ, RZ, -R16 ;  /* 0x000000ffff107224 */ /* 0x000fe400078e0a10 */
[----:B------:R-:W-:Y:S02]  /*0600*/  IMAD.IADD R23, R24, 0x1, R7 ;  /* 0x0000000118177824 */ /* 0x000fe400078e0207 */
[----:B------:R-:W-:Y:S01]  /*0610*/  IMAD R16, R21, R16, R18 ;  /* 0x0000001015107224 */ /* 0x000fe200078e0212 */
[----:B------:R-:W-:Y:S02]  /*0620*/  IABS R18, R24 ;  /* 0x0000001800127213 */ /* 0x000fe40000000000 */
[----:B------:R-:W-:Y:S02]  /*0630*/  ISETP.GE.AND P2, PT, R23, RZ, PT ;  /* 0x000000ff1700720c */ /* 0x000fe40003f46270 */
[----:B------:R-:W-:Y:S01]  /*0640*/  ISETP.GT.U32.AND P0, PT, R21, R16, PT ;  /* 0x000000101500720c */ /* 0x000fe20003f04070 */
[----:B------:R-:W-:Y:S01]  /*0650*/  IMAD.HI.U32 R17, R8, R18, RZ ;  /* 0x0000001208117227 */ /* 0x000fe200078e00ff */
[----:B------:R-:W-:-:S02]  /*0660*/  IABS R26, R23 ;  /* 0x00000017001a7213 */ /* 0x000fc40000000000 */
[----:B------:R-:W-:Y:S01]  /*0670*/  LOP3.LUT R23, RZ, R6, RZ, 0x33, !PT ;  /* 0x00000006ff177212 */ /* 0x000fe200078e33ff */
[----:B------:R-:W-:Y:S02]  /*0680*/  IMAD.MOV R17, RZ, RZ, -R17 ;  /* 0x000000ffff117224 */ /* 0x000fe400078e0a11 */
[----:B------:R-:W-:-:S04]  /*0690*/  IMAD.HI.U32 R19, R19, R26, RZ ;  /* 0x0000001a13137227 */ /* 0x000fc800078e00ff */
[----:B------:R-:W-:Y:S02]  /*06a0*/  IMAD R18, R11, R17, R18 ;  /* 0x000000110b127224 */ /* 0x000fe400078e0212 */
[----:B------:R-:W-:Y:S01]  /*06b0*/  @!P0 IADD3 R16, PT, PT, R16, -R21, RZ ;  /* 0x8000001510108210 */ /* 0x000fe20007ffe0ff */
[----:B------:R-:W-:Y:S01]  /*06c0*/  IMAD.MOV R28, RZ, RZ, -R19 ;  /* 0x000000ffff1c7224 */ /* 0x000fe200078e0a13 */
[----:B------:R-:W-:Y:S01]  /*06d0*/  ISETP.GE.AND P0, PT, R22, RZ, PT ;  /* 0x000000ff1600720c */ /* 0x000fe20003f06270 */
[----:B------:R-:W-:Y:S01]  /*06e0*/  @!P5 IMAD.IADD R20, R20, 0x1, -R11 ;  /* 0x000000011414d824 */ /* 0x000fe200078e0a0b */
[C---:B------:R-:W-:Y:S01]  /*06f0*/  ISETP.GT.U32.AND P3, PT, R21.reuse, R16, PT ;  /* 0x000000101500720c */ /* 0x040fe20003f64070 */
[----:B------:R-:W-:Y:S01]  /*0700*/  IMAD R28, R21, R28, R26 ;  /* 0x0000001c151c7224 */ /* 0x000fe200078e021a */
[----:B------:R-:W-:-:S05]  /*0710*/  IABS R22, R22 ;  /* 0x0000001600167213 */ /* 0x000fca0000000000 */
[----:B------:R-:W-:-:S05]  /*0720*/  IMAD.HI.U32 R17, R8, R22, RZ ;  /* 0x0000001608117227 */ /* 0x000fca00078e00ff */
[----:B------:R-:W-:Y:S01]  /*0730*/  IADD3 R17, PT, PT, -R17, RZ, RZ ;  /* 0x000000ff11117210 */ /* 0x000fe20007ffe1ff */
[----:B------:R-:W-:Y:S01]  /*0740*/  @!P3 IMAD.IADD R16, R16, 0x1, -R21 ;  /* 0x000000011010b824 */ /* 0x000fe200078e0a15 */
[----:B------:R-:W-:-:S03]  /*0750*/  ISETP.NE.AND P3, PT, R6, RZ, PT ;  /* 0x000000ff0600720c */ /* 0x000fc60003f65270 */
[----:B------:R-:W-:Y:S01]  /*0760*/  @!P4 IMAD.MOV R16, RZ, RZ, -R16 ;  /* 0x000000ffff10c224 */ /* 0x000fe200078e0a10 */
[----:B------:R-:W-:Y:S01]  /*0770*/  ISETP.GT.U32.AND P4, PT, R5, R20, PT ;  /* 0x000000140500720c */ /* 0x000fe20003f84070 */
[----:B------:R-:W-:-:S03]  /*0780*/  IMAD R22, R11, R17, R22 ;  /* 0x000000110b167224 */ /* 0x000fc600078e0216 */
[----:B------:R-:W-:-:S05]  /*0790*/  SEL R25, R23, R16, !P3 ;  /* 0x0000001017197207 */ /* 0x000fca0005800000 */
[----:B------:R-:W-:-:S05]  /*07a0*/  IMAD.IADD R19, R2, 0x1, R25 ;  /* 0x0000000102137824 */ /* 0x000fca00078e0219 */
[----:B------:R-:W-:Y:S02]  /*07b0*/  SHF.R.S32.HI R26, RZ, 0x1f, R19 ;  /* 0x0000001fff1a7819 */ /* 0x000fe40000011413 */
[----:B------:R-:W-:-:S04]  /*07c0*/  IADD3 R16, P5, PT, R19, R14, RZ ;  /* 0x0000000e13107210 */ /* 0x000fc80007fbe0ff */
[----:B------:R-:W-:-:S05]  /*07d0*/  IADD3.X R17, PT, PT, R26, R15, RZ, P5, !PT ;  /* 0x0000000f1a117210 */ /* 0x000fca0002ffe4ff */
[----:B------:R-:W2:Y:S01]  /*07e0*/  LDG.E.U8 R27, desc[UR6][R16.64] ;  /* 0x00000006101b7981 */ /* 0x000ea2000c1e1100 */
[----:B------:R-:W-:Y:S01]  /*07f0*/  ISETP.GT.U32.AND P5, PT, R21, R28, PT ;  /* 0x0000001c1500720c */ /* 0x000fe20003fa4070 */
[--C-:B------:R-:W-:Y:S01]  /*0800*/  IMAD.MOV.U32 R5, RZ, RZ, R11.reuse ;  /* 0x000000ffff057224 */ /* 0x100fe200078e000b */
[----:B------:R-:W-:Y:S01]  /*0810*/  BSSY.RECONVERGENT B3, `(.L_x_17) ;  /* 0x0000023000037945 */ /* 0x000fe20003800200 */
[----:B------:R-:W-:-:S10]  /*0820*/  @!P4 IMAD.IADD R20, R20, 0x1, -R11 ;  /* 0x000000011414c824 */ /* 0x000fd400078e0a0b */
[----:B------:R-:W-:-:S05]  /*0830*/  @!P5 IMAD.IADD R28, R28, 0x1, -R21 ;  /* 0x000000011c1cd824 */ /* 0x000fca00078e0a15 */
[----:B------:R-:W-:-:S13]  /*0840*/  ISETP.GT.U32.AND P5, PT, R21, R28, PT ;  /* 0x0000001c1500720c */ /* 0x000fda0003fa4070 */
[----:B------:R-:W-:Y:S01]  /*0850*/  @!P5 IMAD.IADD R28, R28, 0x1, -R21 ;  /* 0x000000011c1cd824 */ /* 0x000fe200078e0a15 */
[----:B------:R-:W-:-:S03]  /*0860*/  ISETP.GT.U32.AND P5, PT, R5, R18, PT ;  /* 0x000000120500720c */ /* 0x000fc60003fa4070 */
[----:B------:R-:W-:Y:S01]  /*0870*/  @!P2 IMAD.MOV R28, RZ, RZ, -R28 ;  /* 0x000000ffff1ca224 */ /* 0x000fe200078e0a1c */
[----:B------:R-:W-:-:S04]  /*0880*/  ISETP.NE.AND P2, PT, R7, RZ, PT ;  /* 0x000000ff0700720c */ /* 0x000fc80003f45270 */
[----:B------:R-:W-:-:S05]  /*0890*/  SEL R23, R23, R28, !P3 ;  /* 0x0000001c17177207 */ /* 0x000fca0005800000 */
[----:B------:R-:W-:Y:S01]  /*08a0*/  @!P5 IMAD.IADD R18, R18, 0x1, -R11 ;  /* 0x000000011212d824 */ /* 0x000fe200078e0a0b */
[----:B------:R-:W-:-:S04]  /*08b0*/  ISETP.GT.U32.AND P5, PT, R5, R22, PT ;  /* 0x000000160500720c */ /* 0x000fc80003fa4070 */
[----:B------:R-:W-:-:S09]  /*08c0*/  ISETP.GT.U32.AND P4, PT, R5, R18, PT ;  /* 0x000000120500720c */ /* 0x000fd20003f84070 */
[----:B------:R-:W-:-:S04]  /*08d0*/  @!P5 IADD3 R22, PT, PT, R22, -R11, RZ ;  /* 0x8000000b1616d210 */ /* 0x000fc80007ffe0ff */
[----:B------:R-:W-:Y:S01]  /*08e0*/  ISETP.GT.U32.AND P5, PT, R5, R22, PT ;  /* 0x000000160500720c */ /* 0x000fe20003fa4070 */
[----:B------:R-:W-:Y:S01]  /*08f0*/  @!P4 IMAD.IADD R18, R18, 0x1, -R11 ;  /* 0x000000011212c824 */ /* 0x000fe200078e0a0b */
[----:B------:R-:W-:-:S11]  /*0900*/  ISETP.GE.AND P4, PT, R24, RZ, PT ;  /* 0x000000ff1800720c */ /* 0x000fd60003f86270 */
[----:B------:R-:W-:Y:S01]  /*0910*/  @!P5 IMAD.IADD R22, R22, 0x1, -R11 ;  /* 0x000000011616d824 */ /* 0x000fe200078e0a0b */
[----:B------:R-:W-:Y:S02]  /*0920*/  LOP3.LUT R11, RZ, R7, RZ, 0x33, !PT ;  /* 0x00000007ff0b7212 */ /* 0x000fe400078e33ff */
[----:B------:R-:W-:-:S04]  /*0930*/  @!P4 IADD3 R18, PT, PT, -R18, RZ, RZ ;  /* 0x000000ff1212c210 */ /* 0x000fc80007ffe1ff */
[----:B------:R-:W-:Y:S01]  /*0940*/  SEL R21, R11, R18, !P2 ;  /* 0x000000120b157207 */ /* 0x000fe20005000000 */
[----:B------:R-:W-:-:S04]  /*0950*/  VIADD R18, R9, 0xffffffff ;  /* 0xffffffff09127836 */ /* 0x000fc80000000000 */
[----:B------:R-:W-:Y:S02]  /*0960*/  IMAD.IADD R21, R24, 0x1, -R21 ;  /* 0x0000000118157824 */ /* 0x000fe400078e0a15 */
[----:B------:R-:W-:Y:S02]  /*0970*/  IMAD.MOV.U32 R24, RZ, RZ, R9 ;  /* 0x000000ffff187224 */ /* 0x000fe400078e0009 */
[----:B------:R-:W-:Y:S01]  /*0980*/  IMAD.MOV.U32 R9, RZ, RZ, R18 ;  /* 0x000000ffff097224 */ /* 0x000fe200078e0012 */
[----:B--2---:R-:W-:-:S13]  /*0990*/  ISETP.NE.AND P3, PT, R27, RZ, PT ;  /* 0x000000ff1b00720c */ /* 0x004fda0003f65270 */
[----:B------:R-:W-:Y:S05]  /*09a0*/  @P3 BRA `(.L_x_18) ;  /* 0x0000000000243947 */ /* 0x000fea0003800000 */
[----:B------:R-:W-:-:S04]  /*09b0*/  IADD3 R18, P3, PT, R19, UR10, RZ ;  /* 0x0000000a13127c10 */ /* 0x000fc8000ff7e0ff */
[----:B------:R-:W-:-:S06]  /*09c0*/  IADD3.X R19, PT, PT, R26, UR11, RZ, P3, !PT ;  /* 0x0000000b1a137c10 */ /* 0x000fcc0009ffe4ff */
[----:B------:R-:W2:Y:S01]  /*09d0*/  LDG.E.U8 R19, desc[UR6][R18.64] ;  /* 0x0000000612137981 */ /* 0x000ea2000c1e1100 */
[----:B------:R-:W-:Y:S01]  /*09e0*/  HFMA2 R26, -RZ, RZ, 0, 5.9604644775390625e-08 ;  /* 0x00000001ff1a7431 */ /* 0x000fe200000001ff */
[----:B--2--5:R-:W-:-:S13]  /*09f0*/  ISETP.NE.AND P3, PT, R19, R4, PT ;  /* 0x000000041300720c */ /* 0x024fda0003f65270 */
[----:B------:R-:W-:Y:S01]  /*0a00*/  @!P3 PRMT R19, R26, 0x7610, R19 ;  /* 0x000076101a13b816 */ /* 0x000fe20000000013 */
[----:B------:R0:W-:Y:S01]  /*0a10*/  @!P3 STG.E desc[UR6][R12.64+-0x4], R25 ;  /* 0xfffffc190c00b986 */ /* 0x0001e2000c101906 */
[----:B------:R-:W-:-:S03]  /*0a20*/  @!P3 IMAD.MOV.U32 R9, RZ, RZ, R24 ;  /* 0x000000ffff09b224 */ /* 0x000fc600078e0018 */
[----:B------:R0:W-:Y:S04]  /*0a30*/  @!P3 STG.E.U8 desc[UR6][R16.64], R19 ;  /* 0x000000131000b986 */ /* 0x0001e8000c101106 */
.L_x_18:
[----:B------:R-:W-:Y:S05]  /*0a40*/  BSYNC.RECONVERGENT B3 ;  /* 0x0000000000037941 */ /* 0x000fea0003800200 */
.L_x_17:
[----:B0-----:R-:W-:-:S05]  /*0a50*/  IMAD.IADD R17, R2, 0x1, R23 ;  /* 0x0000000102117824 */ /* 0x001fca00078e0217 */
[----:B------:R-:W-:Y:S02]  /*0a60*/  SHF.R.S32.HI R18, RZ, 0x1f, R17 ;  /* 0x0000001fff127819 */ /* 0x000fe40000011411 */
[----:B------:R-:W-:-:S05]  /*0a70*/  IADD3 R12, P3, PT, R17, R14, RZ ;  /* 0x0000000e110c7210 */ /* 0x000fca0007f7e0ff */
[----:B------:R-:W-:-:S05]  /*0a80*/  IMAD.X R13, R18, 0x1, R15, P3 ;  /* 0x00000001120d7824 */ /* 0x000fca00018e060f */
[----:B------:R-:W2:Y:S01]  /*0a90*/  LDG.E.U8 R16, desc[UR6][R12.64] ;  /* 0x000000060c107981 */ /* 0x000ea2000c1e1100 */
[----:B------:R-:W-:Y:S01]  /*0aa0*/  @!P0 IMAD.MOV R22, RZ, RZ, -R22 ;  /* 0x000000ffff168224 */ /* 0x000fe200078e0a16 */
[----:B------:R-:W-:Y:S04]  /*0ab0*/  BSSY.RECONVERGENT B3, `(.L_x_19) ;  /* 0x0000013000037945 */ /* 0x000fe80003800200 */
[----:B------:R-:W-:-:S04]  /*0ac0*/  SEL R22, R11, R22, !P2 ;  /* 0x000000160b167207 */ /* 0x000fc80005000000 */
[----:B------:R-:W-:-:S05]  /*0ad0*/  IADD3 R27, PT, PT, R21, R22, RZ ;  /* 0x00000016151b7210 */ /* 0x000fca0007ffe0ff */
[----:B------:R-:W-:Y:S01]  /*0ae0*/  IMAD.IADD R25, R2, 0x1, R27 ;  /* 0x0000000102197824 */ /* 0x000fe200078e021b */
[----:B--2---:R-:W-:-:S13]  /*0af0*/  ISETP.NE.AND P0, PT, R16, RZ, PT ;  /* 0x000000ff1000720c */ /* 0x004fda0003f05270 */
[----:B------:R-:W-:Y:S05]  /*0b00*/  @P0 BRA `(.L_x_20) ;  /* 0x0000000000340947 */ /* 0x000fea0003800000 */
[----:B------:R-:W-:-:S04]  /*0b10*/  IADD3 R16, P0, PT, R17, UR10, RZ ;  /* 0x0000000a11107c10 */ /* 0x000fc8000ff1e0ff */
[----:B------:R-:W-:-:S06]  /*0b20*/  IADD3.X R17, PT, PT, R18, UR11, RZ, P0, !PT ;  /* 0x0000000b12117c10 */ /* 0x000fcc00087fe4ff */
[----:B------:R-:W2:Y:S01]  /*0b30*/  LDG.E.U8 R17, desc[UR6][R16.64] ;  /* 0x0000000610117981 */ /* 0x000ea2000c1e1100 */
[----:B------:R-:W-:Y:S01]  /*0b40*/  IMAD.MOV.U32 R22, RZ, RZ, 0x1 ;  /* 0x00000001ff167424 */ /* 0x000fe200078e00ff */
[----:B--2--5:R-:W-:-:S13]  /*0b50*/  ISETP.NE.AND P0, PT, R17, R4, PT ;  /* 0x000000041100720c */ /* 0x024fda0003f05270 */
[----:B------:R-:W0:Y:S01]  /*0b60*/  @!P0 LDC.64 R18, c[0x0][0x3b0] ;  /* 0x0000ec00ff128b82 */ /* 0x000e220000000a00 */
[----:B------:R-:W-:Y:S01]  /*0b70*/  @!P0 IMAD.IADD R29, R2, 0x1, R9 ;  /* 0x00000001021d8824 */ /* 0x000fe200078e0209 */
[----:B------:R-:W-:Y:S01]  /*0b80*/  @!P0 PRMT R17, R22, 0x7610, R17 ;  /* 0x0000761016118816 */ /* 0x000fe20000000011 */
[----:B------:R-:W-:-:S05]  /*0b90*/  @!P0 VIADD R22, R9, 0x1 ;  /* 0x0000000109168836 */ /* 0x000fca0000000000 */
[----:B------:R-:W-:Y:S01]  /*0ba0*/  @!P0 MOV R9, R22 ;  /* 0x0000001600098202 */ /* 0x000fe20000000f00 */
[----:B0-----:R-:W-:-:S05]  /*0bb0*/  @!P0 IMAD.WIDE R18, R29, 0x4, R18 ;  /* 0x000000041d128825 */ /* 0x001fca00078e0212 */
[----:B------:R0:W-:Y:S04]  /*0bc0*/  @!P0 STG.E desc[UR6][R18.64], R23 ;  /* 0x0000001712008986 */ /* 0x0001e8000c101906 */
[----:B------:R0:W-:Y:S02]  /*0bd0*/  @!P0 STG.E.U8 desc[UR6][R12.64], R17 ;  /* 0x000000110c008986 */ /* 0x0001e4000c101106 */
.L_x_20:
[----:B------:R-:W-:Y:S05]  /*0be0*/  BSYNC.RECONVERGENT B3 ;  /* 0x0000000000037941 */ /* 0x000fea0003800200 */
.L_x_19:
[----:B0-----:R-:W-:Y:S02]  /*0bf0*/  SHF.R.S32.HI R18, RZ, 0x1f, R25 ;  /* 0x0000001fff127819 */ /* 0x001fe40000011419 */
[----:B------:R-:W-:-:S05]  /*0c00*/  IADD3 R12, P0, PT, R25, R14, RZ ;  /* 0x0000000e190c7210 */ /* 0x000fca0007f1e0ff */
[----:B------:R-:W-:-:S05]  /*0c10*/  IMAD.X R13, R18, 0x1, R15, P0 ;  /* 0x00000001120d7824 */ /* 0x000fca00000e060f */
[----:B------:R-:W2:Y:S01]  /*0c20*/  LDG.E.U8 R17, desc[UR6][R12.64] ;  /* 0x000000060c117981 */ /* 0x000ea2000c1e1100 */
[----:B------:R-:W-:Y:S01]  /*0c30*/  @!P1 IMAD.MOV R20, RZ, RZ, -R20 ;  /* 0x000000ffff149224 */ /* 0x000fe200078e0a14 */
[----:B------:R-:W-:Y:S04]  /*0c40*/  BSSY.RECONVERGENT B3, `(.L_x_21) ;  /* 0x0000016000037945 */ /* 0x000fe80003800200 */
[----:B------:R-:W-:-:S05]  /*0c50*/  SEL R20, R11, R20, !P2 ;  /* 0x000000140b147207 */ /* 0x000fca0005000000 */
[----:B------:R-:W-:-:S04]  /*0c60*/  IMAD.IADD R11, R20, 0x1, R21 ;  /* 0x00000001140b7824 */ /* 0x000fc800078e0215 */
[----:B------:R-:W-:-:S05]  /*0c70*/  IMAD.IADD R23, R2, 0x1, R11 ;  /* 0x0000000102177824 */ /* 0x000fca00078e020b */
[----:B------:R-:W-:Y:S02]  /*0c80*/  SHF.R.S32.HI R22, RZ, 0x1f, R23 ;  /* 0x0000001fff167819 */ /* 0x000fe40000011417 */
[----:B------:R-:W-:Y:S02]  /*0c90*/  IADD3 R16, P1, PT, R23, R14, RZ ;  /* 0x0000000e17107210 */ /* 0x000fe40007f3e0ff */
[----:B--2---:R-:W-:Y:S02]  /*0ca0*/  ISETP.NE.AND P0, PT, R17, RZ, PT ;  /* 0x000000ff1100720c */ /* 0x004fe40003f05270 */
[----:B------:R-:W-:-:S11]  /*0cb0*/  IADD3.X R17, PT, PT, R22, R15, RZ, P1, !PT ;  /* 0x0000000f16117210 */ /* 0x000fd60000ffe4ff */
        /* <DEDUP_REMOVED lines=9> */
[----:B------:R-:W-:-:S04]  /*0d50*/  @!P0 VIADD R24, R9, 0x1 ;  /* 0x0000000109188836 */ /* 0x000fc80000000000 */
[----:B------:R-:W-:Y:S02]  /*0d60*/  @!P0 IMAD.MOV.U32 R9, RZ, RZ, R24 ;  /* 0x000000ffff098224 */ /* 0x000fe400078e0018 */
[----:B0-----:R-:W-:-:S05]  /*0d70*/  @!P0 IMAD.WIDE R18, R25, 0x4, R18 ;  /* 0x0000000419128825 */ /* 0x001fca00078e0212 */
[----:B------:R0:W-:Y:S04]  /*0d80*/  @!P0 STG.E desc[UR6][R18.64], R27 ;  /* 0x0000001b12008986 */ /* 0x0001e8000c101906 */
[----:B------:R0:W-:Y:S02]  /*0d90*/  @!P0 STG.E.U8 desc[UR6][R12.64], R21 ;  /* 0x000000150c008986 */ /* 0x0001e4000c101106 */
.L_x_22:
[----:B------:R-:W-:Y:S05]  /*0da0*/  BSYNC.RECONVERGENT B3 ;  /* 0x0000000000037941 */ /* 0x000fea0003800200 */
.L_x_21:
[----:B0-----:R-:W2:Y:S01]  /*0db0*/  LDG.E.U8 R12, desc[UR6][R16.64] ;  /* 0x00000006100c7981 */ /* 0x001ea2000c1e1100 */
[----:B------:R-:W-:Y:S01]  /*0dc0*/  BSSY.RECONVERGENT B3, `(.L_x_23) ;  /* 0x0000011000037945 */ /* 0x000fe20003800200 */
[----:B------:R-:W-:Y:S02]  /*0dd0*/  IADD3 R10, PT, PT, R10, 0x1, RZ ;  /* 0x000000010a0a7810 */ /* 0x000fe40007ffe0ff */
        /* <DEDUP_REMOVED lines=15> */
.L_x_24:
[----:B------:R-:W-:Y:S05]  /*0ed0*/  BSYNC.RECONVERGENT B3 ;  /* 0x0000000000037941 */ /* 0x000fea0003800200 */
.L_x_23:
[----:B------:R-:W-:-:S13]  /*0ee0*/  ISETP.NE.AND P0, PT, R9, RZ, PT ;  /* 0x000000ff0900720c */ /* 0x000fda0003f05270 */
[----:B------:R-:W-:Y:S05]  /*0ef0*/  @P0 BRA `(.L_x_25) ;  /* 0xfffffff4002c0947 */ /* 0x000fea000383ffff */
[----:B------:R-:W-:Y:S05]  /*0f00*/  BSYNC.RECONVERGENT B0 ;  /* 0x0000000000007941 */ /* 0x000fea0003800200 */
.L_x_16:
[----:B------:R-:W-:Y:S02]  /*0f10*/  IMAD.MOV.U32 R5, RZ, RZ, RZ ;  /* 0x000000ffff057224 */ /* 0x000fe400078e00ff */
[----:B0-----:R-:W-:-:S07]  /*0f20*/  IMAD.MOV.U32 R11, RZ, RZ, RZ ;  /* 0x000000ffff0b7224 */ /* 0x001fce00078e00ff */
.L_x_15:
[----:B01----:R-:W-:Y:S05]  /*0f30*/  BSYNC.RECONVERGENT B1 ;  /* 0x0000000000017941 */ /* 0x003fea0003800200 */
.L_x_14:
[----:B------:R-:W-:Y:S01]  /*0f40*/  UMOV UR4, 0xffffffff ;  /* 0xffffffff00047882 */ /* 0x000fe20000000000 */
[----:B------:R-:W-:Y:S01]  /*0f50*/  LOP3.LUT P0, RZ, R0, 0x1f, RZ, 0xc0, !PT ;  /* 0x0000001f00ff7812 */ /* 0x000fe2000780c0ff */
[----:B------:R-:W-:Y:S01]  /*0f60*/  IMAD.MOV.U32 R12, RZ, RZ, 0x1 ;  /* 0x00000001ff0c7424 */ /* 0x000fe200078e00ff */
[----:B------:R-:W-:Y:S11]  /*0f70*/  BRA.DIV UR4, `(.L_x_26) ;  /* 0x0000000204547947 */ /* 0x000ff6000b800000 */
[----:B-----5:R-:W0:Y:S02]  /*0f80*/  SHFL.DOWN PT, R4, R12, 0x10, 0x1f ;  /* 0x0a001f000c047f89 */ /* 0x020e2400000e0000 */
[----:B0-----:R-:W-:-:S05]  /*0f90*/  IADD3 R4, PT, PT, R4, 0x1, RZ ;  /* 0x0000000104047810 */ /* 0x001fca0007ffe0ff */
[----:B--2---:R-:W0:Y:S02]  /*0fa0*/  SHFL.DOWN PT, R7, R4, 0x8, 0x1f ;  /* 0x09001f0004077f89 */ /* 0x004e2400000e0000 */
[----:B0-----:R-:W-:-:S05]  /*0fb0*/  IMAD.IADD R7, R4, 0x1, R7 ;  /* 0x0000000104077824 */ /* 0x001fca00078e0207 */
[----:B------:R-:W0:Y:S02]  /*0fc0*/  SHFL.DOWN PT, R6, R7, 0x4, 0x1f ;  /* 0x08801f0007067f89 */ /* 0x000e2400000e0000 */
[----:B0-----:R-:W-:-:S05]  /*0fd0*/  IMAD.IADD R6, R7, 0x1, R6 ;  /* 0x0000000107067824 */ /* 0x001fca00078e0206 */
[----:B------:R-:W0:Y:S02]  /*0fe0*/  SHFL.DOWN PT, R9, R6, 0x2, 0x1f ;  /* 0x08401f0006097f89 */ /* 0x000e2400000e0000 */
[----:B0-----:R-:W-:-:S05]  /*0ff0*/  IMAD.IADD R9, R6, 0x1, R9 ;  /* 0x0000000106097824 */ /* 0x001fca00078e0209 */
[----:B------:R0:W1:Y:S02]  /*1000*/  SHFL.DOWN PT, R8, R9, 0x1, 0x1f ;  /* 0x08201f0009087f89 */ /* 0x00006400000e0000 */
.L_x_34:
[----:B01----:R-:W-:Y:S01]  /*1010*/  IADD3 R9, PT, PT, R9, R8, RZ ;  /* 0x0000000809097210 */ /* 0x003fe20007ffe0ff */
[----:B------:R-:W-:Y:S06]  /*1020*/  @P0 BRA `(.L_x_13) ;  /* 0x0000000000100947 */ /* 0x000fec0003800000 */
[----:B------:R-:W0:Y:S02]  /*1030*/  LDCU.64 UR4, c[0x0][0x3a8] ;  /* 0x00007500ff0477ac */ /* 0x000e240008000a00 */
[----:B0-----:R-:W-:-:S04]  /*1040*/  LEA R6, P0, R10, UR4, 0x2 ;  /* 0x000000040a067c11 */ /* 0x001fc8000f8010ff */
[----:B------:R-:W-:-:S05]  /*1050*/  LEA.HI.X R7, R10, UR5, R11, 0x2, P0 ;  /* 0x000000050a077c11 */ /* 0x000fca00080f140b */
[----:B------:R2:W-:Y:S04]  /*1060*/  REDG.E.ADD.STRONG.GPU desc[UR6][R6.64], R9 ;  /* 0x000000090600798e */ /* 0x0005e8000c12e106 */
.L_x_13:
[----:B01----:R-:W-:Y:S05]  /*1070*/  BSYNC B2 ;  /* 0x0000000000027941 */ /* 0x003fea0003800000 */
.L_x_12:
[----:B------:R-:W0:Y:S01]  /*1080*/  LDCU UR4, c[0x0][0x390] ;  /* 0x00007200ff0477ac */ /* 0x000e220008000800 */
[----:B------:R-:W-:-:S05]  /*1090*/  VIADD R3, R3, 0x1 ;  /* 0x0000000103037836 */ /* 0x000fca0000000000 */
[----:B0-----:R-:W-:-:S13]  /*10a0*/  ISETP.NE.AND P0, PT, R3, UR4, PT ;  /* 0x0000000403007c0c */ /* 0x001fda000bf05270 */
[----:B------:R-:W-:Y:S05]  /*10b0*/  @P0 BRA `(.L_x_27) ;  /* 0xfffffff000200947 */ /* 0x000fea000383ffff */
[----:B------:R-:W-:Y:S05]  /*10c0*/  EXIT ;  /* 0x000000000000794d */ /* 0x000fea0003800000 */
.L_x_26:
[----:B------:R-:W-:Y:S01]  /*10d0*/  HFMA2 R15, -RZ, RZ, 0, 1.847743988037109375e-06 ;  /* 0x0000001fff0f7431 */ /* 0x000fe200000001ff */
[----:B------:R-:W-:Y:S01]  /*10e0*/  BSSY B0, `(.L_x_28) ;  /* 0x0000007000007945 */ /* 0x000fe20003800000 */
[----:B-----5:R-:W-:Y:S02]  /*10f0*/  IMAD.MOV.U32 R4, RZ, RZ, R12 ;  /* 0x000000ffff047224 */ /* 0x020fe400078e000c */
[----:B------:R-:W-:Y:S02]  /*1100*/  IMAD.MOV.U32 R13, RZ, RZ, 0x10 ;  /* 0x00000010ff0d7424 */ /* 0x000fe400078e00ff */
[----:B------:R-:W-:-:S07]  /*1110*/  IMAD.MOV.U32 R12, RZ, RZ, -0x1 ;  /* 0xffffffffff0c7424 */ /* 0x000fce00078e00ff */
[----:B--2---:R-:W-:Y:S05]  /*1120*/  WARPSYNC.COLLECTIVE R12, `(.L_x_29) ;  /* 0x000000000c087348 */ /* 0x004fea0003c00000 */
[----:B--2---:R0:W1:Y:S02]  /*1130*/  SHFL.DOWN P1, R8, R4, R13, R15 ;  /* 0x0800000d04087389 */ /* 0x004064000002000f */
[----:B01----:R-:W-:Y:S05]  /*1140*/  ENDCOLLECTIVE ;  /* 0x000000000000791b */ /* 0x003fea0003800000 */
.L_x_29:
[----:B------:R-:W-:Y:S05]  /*1150*/  BSYNC B0 ;  /* 0x0000000000007941 */ /* 0x000fea0003800000 */
.L_x_28:
[----:B------:R-:W-:Y:S01]  /*1160*/  IMAD.MOV.U32 R4, RZ, RZ, R8 ;  /* 0x000000ffff047224 */ /* 0x000fe200078e0008 */
[----:B------:R-:W-:Y:S01]  /*1170*/  MOV R13, 0x8 ;  /* 0x00000008000d7802 */ /* 0x000fe20000000f00 */
[----:B------:R-:W-:Y:S02]  /*1180*/  IMAD.MOV.U32 R15, RZ, RZ, 0x1f ;  /* 0x0000001fff0f7424 */ /* 0x000fe400078e00ff */
[----:B------:R-:W-:Y:S02]  /*1190*/  VIADD R4, R4, 0x1 ;  /* 0x0000000104047836 */ /* 0x000fe40000000000 */
[----:B------:R-:W-:-:S07]  /*11a0*/  IMAD.MOV.U32 R12, RZ, RZ, -0x1 ;  /* 0xffffffffff0c7424 */ /* 0x000fce00078e00ff */
[----:B------:R-:W-:Y:S05]  /*11b0*/  WARPSYNC.COLLECTIVE R12, `(.L_x_30) ;  /* 0x000000000c087348 */ /* 0x000fea0003c00000 */
[----:B------:R0:W1:Y:S02]  /*11c0*/  SHFL.DOWN P1, R8, R4, R13, R15 ;  /* 0x0800000d04087389 */ /* 0x000064000002000f */
[----:B01----:R-:W-:Y:S05]  /*11d0*/  ENDCOLLECTIVE ;  /* 0x000000000000791b */ /* 0x003fea0003800000 */
.L_x_30:
[----:B------:R-:W-:Y:S02]  /*11e0*/  IMAD.MOV.U32 R13, RZ, RZ, 0x4 ;  /* 0x00000004ff0d7424 */ /* 0x000fe400078e00ff */
[----:B------:R-:W-:-:S05]  /*11f0*/  IMAD.MOV.U32 R7, RZ, RZ, R8 ;  /* 0x000000ffff077224 */ /* 0x000fca00078e0008 */
[----:B------:R-:W-:-:S05]  /*1200*/  IADD3 R7, PT, PT, R4, R7, RZ ;  /* 0x0000000704077210 */ /* 0x000fca0007ffe0ff */
[----:B------:R-:W-:-:S07]  /*1210*/  IMAD.MOV.U32 R4, RZ, RZ, R7 ;  /* 0x000000ffff047224 */ /* 0x000fce00078e0007 */
[----:B------:R-:W-:Y:S05]  /*1220*/  WARPSYNC.COLLECTIVE R12, `(.L_x_31) ;  /* 0x000000000c087348 */ /* 0x000fea0003c00000 */
[----:B------:R0:W1:Y:S02]  /*1230*/  SHFL.DOWN P1, R8, R4, R13, R15 ;  /* 0x0800000d04087389 */ /* 0x000064000002000f */
[----:B01----:R-:W-:Y:S05]  /*1240*/  ENDCOLLECTIVE ;  /* 0x000000000000791b */ /* 0x003fea0003800000 */
.L_x_31:
[----:B------:R-:W-:Y:S02]  /*1250*/  IMAD.MOV.U32 R13, RZ, RZ, 0x2 ;  /* 0x00000002ff0d7424 */ /* 0x000fe400078e00ff */
[----:B------:R-:W-:-:S05]  /*1260*/  IMAD.MOV.U32 R6, RZ, RZ, R8 ;  /* 0x000000ffff067224 */ /* 0x000fca00078e0008 */
[----:B------:R-:W-:-:S05]  /*1270*/  IADD3 R6, PT, PT, R7, R6, RZ ;  /* 0x0000000607067210 */ /* 0x000fca0007ffe0ff */
[----:B------:R-:W-:-:S07]  /*1280*/  IMAD.MOV.U32 R4, RZ, RZ, R6 ;  /* 0x000000ffff047224 */ /* 0x000fce00078e0006 */
[----:B------:R-:W-:Y:S05]  /*1290*/  WARPSYNC.COLLECTIVE R12, `(.L_x_32) ;  /* 0x000000000c087348 */ /* 0x000fea0003c00000 */
[----:B------:R0:W1:Y:S02]  /*12a0*/  SHFL.DOWN P1, R8, R4, R13, R15 ;  /* 0x0800000d04087389 */ /* 0x000064000002000f */
[----:B01----:R-:W-:Y:S05]  /*12b0*/  ENDCOLLECTIVE ;  /* 0x000000000000791b */ /* 0x003fea0003800000 */
.L_x_32:
[----:B------:R-:W-:Y:S02]  /*12c0*/  IMAD.MOV.U32 R13, RZ, RZ, 0x1 ;  /* 0x00000001ff0d7424 */ /* 0x000fe400078e00ff */
[----:B------:R-:W-:-:S05]  /*12d0*/  IMAD.MOV.U32 R9, RZ, RZ, R8 ;  /* 0x000000ffff097224 */ /* 0x000fca00078e0008 */
[----:B------:R-:W-:-:S05]  /*12e0*/  IADD3 R9, PT, PT, R6, R9, RZ ;  /* 0x0000000906097210 */ /* 0x000fca0007ffe0ff */
[----:B------:R-:W-:-:S07]  /*12f0*/  IMAD.MOV.U32 R4, RZ, RZ, R9 ;  /* 0x000000ffff047224 */ /* 0x000fce00078e0009 */
[----:B------:R-:W-:Y:S05]  /*1300*/  WARPSYNC.COLLECTIVE R12, `(.L_x_33) ;  /* 0x000000000c087348 */ /* 0x000fea0003c00000 */
[----:B------:R0:W1:Y:S02]  /*1310*/  SHFL.DOWN P1, R8, R4, R13, R15 ;  /* 0x0800000d04087389 */ /* 0x000064000002000f */
[----:B01----:R-:W-:Y:S05]  /*1320*/  ENDCOLLECTIVE ;  /* 0x000000000000791b */ /* 0x003fea0003800000 */
.L_x_33:
[----:B------:R-:W-:Y:S05]  /*1330*/  BRA `(.L_x_34) ;  /* 0xfffffffc00347947 */ /* 0x000fea000383ffff */
.L_x_35:
        /* <DEDUP_REMOVED lines=12> */
.L_x_44:


//--------------------- .text._Z12deviceEnergyPcPiiii --------------------------
	.section	.text._Z12deviceEnergyPcPiiii,"ax",@progbits
	.align	128
        .global         _Z12deviceEnergyPcPiiii
        .type           _Z12deviceEnergyPcPiiii,@function
        .size           _Z12deviceEnergyPcPiiii,(.L_x_45 - _Z12deviceEnergyPcPiiii)
        .other          _Z12deviceEnergyPcPiiii,@"STO_CUDA_ENTRY STV_DEFAULT"
_Z12deviceEnergyPcPiiii:
.text._Z12deviceEnergyPcPiiii:
[----:B------:R-:W-:Y:S01]  /*0000*/  LDC R1, c[0x0][0x37c] ;  /* 0x0000df00ff017b82 */ /* 0x000fe20000000800 */
[----:B------:R-:W0:Y:S01]  /*0010*/  S2R R0, SR_TID.X ;  /* 0x0000000000007919 */ /* 0x000e220000002100 */
[----:B------:R-:W1:Y:S06]  /*0020*/  LDCU UR7, c[0x0][0x398] ;  /* 0x00007300ff0777ac */ /* 0x000e6c0008000800 */
[----:B------:R-:W0:Y:S01]  /*0030*/  S2UR UR4, SR_CTAID.X ;  /* 0x00000000000479c3 */ /* 0x000e220000002500 */
[----:B------:R-:W-:Y:S01]  /*0040*/  IMAD.MOV.U32 R5, RZ, RZ, RZ ;  /* 0x000000ffff057224 */ /* 0x000fe200078e00ff */
[----:B------:R-:W2:Y:S06]  /*0050*/  LDCU.64 UR12, c[0x0][0x358] ;  /* 0x00006b00ff0c77ac */ /* 0x000eac0008000a00 */
[----:B------:R-:W0:Y:S01]  /*0060*/  LDC R3, c[0x0][0x360] ;  /* 0x0000d800ff037b82 */ /* 0x000e220000000800 */
[----:B-1----:R-:W-:Y:S01]  /*0070*/  UISETP.GE.AND UP0, UPT, UR7, 0x1, UPT ;  /* 0x000000010700788c */ /* 0x002fe2000bf06270 */
[----:B0-----:R-:W-:-:S08]  /*0080*/  IMAD R0, R3, UR4, R0 ;  /* 0x0000000403007c24 */ /* 0x001fd0000f8e0200 */
[----:B--2---:R-:W-:Y:S05]  /*0090*/  BRA.U !UP0, `(.L_x_36) ;  /* 0x00000015086c7547 */ /* 0x004fea000b800000 */
[----:B------:R-:W0:Y:S01]  /*00a0*/  LDCU UR8, c[0x0][0x394] ;  /* 0x00007280ff0877ac */ /* 0x000e220008000800 */
[----:B------:R-:W-:Y:S01]  /*00b0*/  IMAD.MOV.U32 R10, RZ, RZ, RZ ;  /* 0x000000ffff0a7224 */ /* 0x000fe200078e00ff */
[----:B------:R-:W-:Y:S01]  /*00c0*/  UISETP.NE.AND UP0, UPT, UR7, 0x1, UPT ;  /* 0x000000010700788c */ /* 0x000fe2000bf05270 */
[----:B------:R-:W-:Y:S01]  /*00d0*/  UMOV UR4, URZ ;  /* 0x000000ff00047c82 */ /* 0x000fe20008000000 */
[----:B0-----:R-:W-:Y:S02]  /*00e0*/  UIADD3 UR5, UPT, UPT, UR8, -0x1, URZ ;  /* 0xffffffff08057890 */ /* 0x001fe4000fffe0ff */
[----:B------:R-:W-:-:S05]  /*00f0*/  UIADD3 UR6, UPT, UPT, UR7, -UR8, URZ ;  /* 0x8000000807067290 */ /* 0x000fca000fffe0ff */
[----:B------:R-:W-:Y:S07]  /*0100*/  BRA.U !UP0, `(.L_x_37) ;  /* 0x0000000d08547547 */ /* 0x000fee000b800000 */
[----:B------:R-:W-:Y:S01]  /*0110*/  IABS R11, UR8 ;  /* 0x00000008000b7c13 */ /* 0x000fe20008000000 */
[----:B------:R-:W-:Y:S02]  /*0120*/  HFMA2 R12, -RZ, RZ, 0, 0 ;  /* 0x00000000ff0c7431 */ /* 0x000fe400000001ff */
[----:B------:R-:W-:Y:S01]  /*0130*/  IMAD.MOV.U32 R10, RZ, RZ, RZ ;  /* 0x000000ffff0a7224 */ /* 0x000fe200078e00ff */
[----:B------:R-:W0:Y:S01]  /*0140*/  LDCU UR9, c[0x0][0x398] ;  /* 0x00007300ff0977ac */ /* 0x000e220008000800 */
[----:B------:R-:W1:Y:S01]  /*0150*/  I2F.RP R2, R11 ;  /* 0x0000000b00027306 */ /* 0x000e620000209400 */
[----:B------:R-:W2:Y:S01]  /*0160*/  LDCU UR8, c[0x0][0x394] ;  /* 0x00007280ff0877ac */ /* 0x000ea20008000800 */
[----:B------:R-:W3:Y:S01]  /*0170*/  LDCU.64 UR10, c[0x0][0x380] ;  /* 0x00007000ff0a77ac */ /* 0x000ee20008000a00 */
[----:B------:R-:W-:-:S05]  /*0180*/  ULOP3.LUT UR4, UR7, 0x7ffffffe, URZ, 0xc0, !UPT ;  /* 0x7ffffffe07047892 */ /* 0x000fca000f8ec0ff */
[----:B-1----:R-:W1:Y:S02]  /*0190*/  MUFU.RCP R2, R2 ;  /* 0x0000000200027308 */ /* 0x002e640000001000 */
[----:B-1----:R-:W-:-:S06]  /*01a0*/  VIADD R3, R2, 0xffffffe ;  /* 0x0ffffffe02037836 */ /* 0x002fcc0000000000 */
[----:B------:R-:W1:Y:S02]  /*01b0*/  F2I.FTZ.U32.TRUNC.NTZ R13, R3 ;  /* 0x00000003000d7305 */ /* 0x000e64000021f000 */
[----:B-1----:R-:W-:-:S04]  /*01c0*/  IMAD.MOV R4, RZ, RZ, -R13 ;  /* 0x000000ffff047224 */ /* 0x002fc800078e0a0d */
[----:B------:R-:W-:-:S04]  /*01d0*/  IMAD R5, R4, R11, RZ ;  /* 0x0000000b04057224 */ /* 0x000fc800078e02ff */
[----:B------:R-:W-:-:S04]  /*01e0*/  IMAD.HI.U32 R12, R13, R5, R12 ;  /* 0x000000050d0c7227 */ /* 0x000fc800078e000c */
[----:B0-23--:R-:W-:-:S07]  /*01f0*/  IMAD.MOV.U32 R13, RZ, RZ, RZ ;  /* 0x000000ffff0d7224 */ /* 0x00dfce00078e00ff */
.L_x_38:
[----:B------:R-:W-:Y:S01]  /*0200*/  UMOV UR7, UR9 ;  /* 0x0000000900077c82 */ /* 0x000fe20008000000 */
[----:B------:R-:W-:Y:S01]  /*0210*/  IABS R19, UR8 ;  /* 0x0000000800137c13 */ /* 0x000fe20008000000 */
[C---:B------:R-:W-:Y:S01]  /*0220*/  VIADD R21, R13.reuse, 0x1 ;  /* 0x000000010d157836 */ /* 0x040fe20000000000 */
[----:B------:R-:W-:Y:S01]  /*0230*/  IABS R5, UR7 ;  /* 0x0000000700057c13 */ /* 0x000fe20008000000 */
[----:B------:R-:W-:Y:S01]  /*0240*/  VIADD R23, R13, UR8 ;  /* 0x000000080d177c36 */ /* 0x000fe20008000000 */
[----:B------:R-:W0:Y:S01]  /*0250*/  I2F.RP R6, R19 ;  /* 0x0000001300067306 */ /* 0x000e220000209400 */
[----:B------:R-:W-:Y:S02]  /*0260*/  IABS R16, R13 ;  /* 0x0000000d00107213 */ /* 0x000fe40000000000 */
[----:B------:R-:W-:Y:S01]  /*0270*/  IABS R2, R21 ;  /* 0x0000001500027213 */ /* 0x000fe20000000000 */
[----:B------:R-:W-:Y:S01]  /*0280*/  VIADD R17, R23, 0x1 ;  /* 0x0000000117117836 */ /* 0x000fe20000000000 */
[----:B------:R-:W-:-:S03]  /*0290*/  IABS R18, R23 ;  /* 0x0000001700127213 */ /* 0x000fc60000000000 */
[----:B------:R-:W1:Y:S01]  /*02a0*/  I2F.RP R4, R5 ;  /* 0x0000000500047306 */ /* 0x000e620000209400 */
[----:B------:R-:W-:Y:S01]  /*02b0*/  IMAD.HI.U32 R12, R12, R2, RZ ;  /* 0x000000020c0c7227 */ /* 0x000fe200078e00ff */
[----:B------:R-:W-:-:S03]  /*02c0*/  IABS R20, R17 ;  /* 0x0000001100147213 */ /* 0x000fc60000000000 */
[----:B------:R-:W-:-:S03]  /*02d0*/  IMAD.MOV R12, RZ, RZ, -R12 ;  /* 0x000000ffff0c7224 */ /* 0x000fc600078e0a0c */
[----:B0-----:R-:W0:Y:S08]  /*02e0*/  MUFU.RCP R6, R6 ;  /* 0x0000000600067308 */ /* 0x001e300000001000 */
[----:B-1----:R-:W1:Y:S01]  /*02f0*/  MUFU.RCP R4, R4 ;  /* 0x0000000400047308 */ /* 0x002e620000001000 */
[----:B0-----:R-:W-:Y:S02]  /*0300*/  IADD3 R3, PT, PT, R6, 0xffffffe, RZ ;  /* 0x0ffffffe06037810 */ /* 0x001fe40007ffe0ff */
[----:B------:R-:W-:-:S05]  /*0310*/  IADD3 R6, PT, PT, R13, UR6, RZ ;  /* 0x000000060d067c10 */ /* 0x000fca000fffe0ff */
[----:B------:R-:W-:Y:S01]  /*0320*/  F2I.FTZ.U32.TRUNC.NTZ R3, R3 ;  /* 0x0000000300037305 */ /* 0x000fe2000021f000 */
[----:B------:R-:W-:Y:S01]  /*0330*/  IABS R22, R6 ;  /* 0x0000000600167213 */ /* 0x000fe20000000000 */
[----:B-1----:R-:W-:Y:S01]  /*0340*/  VIADD R8, R4, 0xffffffe ;  /* 0x0ffffffe04087836 */ /* 0x002fe20000000000 */
[----:B------:R-:W-:-:S05]  /*0350*/  ISETP.GE.AND P5, PT, R6, RZ, PT ;  /* 0x000000ff0600720c */ /* 0x000fca0003fa6270 */
[----:B------:R0:W1:Y:S02]  /*0360*/  F2I.FTZ.U32.TRUNC.NTZ R9, R8 ;  /* 0x0000000800097305 */ /* 0x000064000021f000 */
[----:B0-----:R-:W-:Y:S02]  /*0370*/  IMAD.MOV.U32 R8, RZ, RZ, RZ ;  /* 0x000000ffff087224 */ /* 0x001fe400078e00ff */
[----:B-1----:R-:W-:-:S04]  /*0380*/  IMAD.MOV R4, RZ, RZ, -R9 ;  /* 0x000000ffff047224 */ /* 0x002fc800078e0a09 */
[----:B------:R-:W-:Y:S02]  /*0390*/  IMAD R7, R4, R5, RZ ;  /* 0x0000000504077224 */ /* 0x000fe400078e02ff */
[----:B------:R-:W-:Y:S02]  /*03a0*/  IMAD R4, R19, R12, R2 ;  /* 0x0000000c13047224 */ /* 0x000fe400078e0202 */
[----:B------:R-:W-:Y:S02]  /*03b0*/  IMAD.MOV R2, RZ, RZ, -R3 ;  /* 0x000000ffff027224 */ /* 0x000fe400078e0a03 */
[----:B------:R-:W-:Y:S01]  /*03c0*/  IMAD.HI.U32 R8, R9, R7, R8 ;  /* 0x0000000709087227 */ /* 0x000fe200078e0008 */
[----:B------:R-:W-:-:S03]  /*03d0*/  ISETP.GT.U32.AND P0, PT, R11, R4, PT ;  /* 0x000000040b00720c */ /* 0x000fc60003f04070 */
[----:B------:R-:W-:Y:S02]  /*03e0*/  IMAD R7, R2, R19, RZ ;  /* 0x0000001302077224 */ /* 0x000fe400078e02ff */
[----:B------:R-:W-:Y:S02]  /*03f0*/  IMAD.MOV.U32 R2, RZ, RZ, RZ ;  /* 0x000000ffff027224 */ /* 0x000fe400078e00ff */
[----:B------:R-:W-:Y:S02]  /*0400*/  VIADD R9, R13, UR5 ;  /* 0x000000050d097c36 */ /* 0x000fe40008000000 */
[----:B------:R-:W-:-:S03]  /*0410*/  IMAD.HI.U32 R12, R3, R7, R2 ;  /* 0x00000007030c7227 */ /* 0x000fc600078e0002 */
[----:B------:R-:W-:Y:S01]  /*0420*/  IABS R14, R9 ;  /* 0x00000009000e7213 */ /* 0x000fe20000000000 */
[----:B------:R-:W-:Y:S01]  /*0430*/  IMAD.HI.U32 R7, R8, R22, RZ ;  /* 0x0000001608077227 */ /* 0x000fe200078e00ff */
[----:B------:R-:W-:-:S03]  /*0440*/  ISETP.GE.AND P3, PT, R9, RZ, PT ;  /* 0x000000ff0900720c */ /* 0x000fc60003f66270 */
[----:B------:R-:W-:Y:S02]  /*0450*/  IMAD.MOV R7, RZ, RZ, -R7 ;  /* 0x000000ffff077224 */ /* 0x000fe400078e0a07 */
[----:B------:R-:W-:-:S04]  /*0460*/  IMAD.HI.U32 R2, R12, R16, RZ ;  /* 0x000000100c027227 */ /* 0x000fc800078e00ff */
[----:B------:R-:W-:Y:S02]  /*0470*/  IMAD R22, R5, R7, R22 ;  /* 0x0000000705167224 */ /* 0x000fe400078e0216 */
[----:B------:R-:W-:-:S03]  /*0480*/  IMAD.HI.U32 R3, R12, R14, RZ ;  /* 0x0000000e0c037227 */ /* 0x000fc600078e00ff */
[----:B------:R-:W-:Y:S01]  /*0490*/  ISETP.GT.U32.AND P2, PT, R5, R22, PT ;  /* 0x000000160500720c */ /* 0x000fe20003f44070 */
[----:B------:R-:W-:Y:S01]  /*04a0*/  @!P0 IMAD.IADD R4, R4, 0x1, -R19 ;  /* 0x0000000104048824 */ /* 0x000fe200078e0a13 */
[----:B------:R-:W-:Y:S01]  /*04b0*/  IADD3 R3, PT, PT, -R3, RZ, RZ ;  /* 0x000000ff03037210 */ /* 0x000fe20007ffe1ff */
[----:B------:R-:W-:Y:S02]  /*04c0*/  IMAD.MOV R2, RZ, RZ, -R2 ;  /* 0x000000ffff027224 */ /* 0x000fe400078e0a02 */
[----:B------:R-:W-:Y:S01]  /*04d0*/  IMAD R7, R0, UR7, R13 ;  /* 0x0000000700077c24 */ /* 0x000fe2000f8e020d */
[----:B------:R-:W-:Y:S01]  /*04e0*/  ISETP.GT.U32.AND P6, PT, R11, R4, PT ;  /* 0x000000040b00720c */ /* 0x000fe20003fc4070 */
[----:B------:R-:W-:Y:S01]  /*04f0*/  IMAD R16, R19, R2, R16 ;  /* 0x0000000213107224 */ /* 0x000fe200078e0210 */
[----:B------:R-:W-:Y:S01]  /*0500*/  MOV R11, R19 ;  /* 0x00000013000b7202 */ /* 0x000fe20000000f00 */
[----:B------:R-:W-:-:S03]  /*0510*/  IMAD.HI.U32 R2, R8, R18, RZ ;  /* 0x0000001208027227 */ /* 0x000fc600078e00ff */
[----:B------:R-:W-:Y:S01]  /*0520*/  ISETP.GT.U32.AND P0, PT, R11, R16, PT ;  /* 0x000000100b00720c */ /* 0x000fe20003f04070 */
[----:B------:R-:W-:Y:S02]  /*0530*/  IMAD R14, R19, R3, R14 ;  /* 0x00000003130e7224 */ /* 0x000fe400078e020e */
[----:B------:R-:W-:Y:S02]  /*0540*/  IMAD.MOV R2, RZ, RZ, -R2 ;  /* 0x000000ffff027224 */ /* 0x000fe400078e0a02 */
[----:B------:R-:W-:Y:S01]  /*0550*/  VIADD R3, R6, 0x1 ;  /* 0x0000000106037836 */ /* 0x000fe20000000000 */
[----:B------:R-:W-:Y:S01]  /*0560*/  IADD3 R6, P4, PT, R7, UR10, RZ ;  /* 0x0000000a07067c10 */ /* 0x000fe2000ff9e0ff */
[----:B------:R-:W-:Y:S01]  /*0570*/  IMAD R2, R5, R2, R18 ;  /* 0x0000000205027224 */ /* 0x000fe200078e0212 */
[----:B------:R-:W-:Y:S01]  /*0580*/  ISETP.GT.U32.AND P1, PT, R11, R14, PT ;  /* 0x0000000e0b00720c */ /* 0x000fe20003f24070 */
[----:B------:R-:W-:Y:S01]  /*0590*/  @!P2 IMAD.IADD R22, R22, 0x1, -R5 ;  /* 0x000000011616a824 */ /* 0x000fe200078e0a05 */
[----:B------:R-:W-:Y:S01]  /*05a0*/  LEA.HI.X.SX32 R7, R7, UR11, 0x1, P4 ;  /* 0x0000000b07077c11 */ /* 0x000fe2000a0f0eff */
[----:B------:R-:W-:Y:S01]  /*05b0*/  @!P6 IMAD.IADD R4, R4, 0x1, -R19 ;  /* 0x000000010404e824 */ /* 0x000fe200078e0a13 */
[C---:B------:R-:W-:Y:S01]  /*05c0*/  ISETP.GT.U32.AND P2, PT, R5.reuse, R2, PT ;  /* 0x000000020500720c */ /* 0x040fe20003f44070 */
[----:B------:R-:W-:Y:S01]  /*05d0*/  IMAD.HI.U32 R24, R8, R20, RZ ;  /* 0x0000001408187227 */ /* 0x000fe200078e00ff */
[----:B------:R-:W-:-:S02]  /*05e0*/  ISETP.GT.U32.AND P4, PT, R5, R22, PT ;  /* 0x000000160500720c */ /* 0x000fc40003f84070 */
[----:B------:R-:W-:Y:S01]  /*05f0*/  @!P0 IADD3 R16, PT, PT, R16, -R19, RZ ;  /* 0x8000001310108210 */ /* 0x000fe20007ffe0ff */
[----:B------:R-:W-:Y:S01]  /*0600*/  IMAD.HI.U32 R15, R12, R18, RZ ;  /* 0x000000120c0f7227 */ /* 0x000fe200078e00ff */
[----:B------:R-:W-:Y:S02]  /*0610*/  IABS R9, R3 ;  /* 0x0000000300097213 */ /* 0x000fe40000000000 */
[----:B------:R-:W-:Y:S01]  /*0620*/  ISETP.GE.AND P6, PT, R21, RZ, PT ;  /* 0x000000ff1500720c */ /* 0x000fe20003fc6270 */
[----:B------:R-:W-:Y:S01]  /*0630*/  @!P1 IMAD.IADD R14, R14, 0x1, -R19 ;  /* 0x000000010e0e9824 */ /* 0x000fe200078e0a13 */
[----:B------:R-:W-:Y:S01]  /*0640*/  ISETP.GT.U32.AND P1, PT, R11, R16, PT ;  /* 0x000000100b00720c */ /* 0x000fe20003f24070 */
[----:B------:R-:W-:-:S03]  /*0650*/  IMAD.HI.U32 R8, R8, R9, RZ ;  /* 0x0000000908087227 */ /* 0x000fc600078e00ff */
[----:B------:R-:W-:Y:S01]  /*0660*/  ISETP.GT.U32.AND P0, PT, R11, R14, PT ;  /* 0x0000000e0b00720c */ /* 0x000fe20003f04070 */
[----:B------:R-:W-:Y:S01]  /*0670*/  @!P2 IMAD.IADD R2, R2, 0x1, -R5 ;  /* 0x000000010202a824 */ /* 0x000fe200078e0a05 */
[----:B------:R-:W-:Y:S01]  /*0680*/  @!P4 IADD3 R22, PT, PT, R22, -R5, RZ ;  /* 0x800000051616c210 */ /* 0x000fe20007ffe0ff */
[----:B------:R-:W-:Y:S01]  /*0690*/  IMAD.MOV R8, RZ, RZ, -R8 ;  /* 0x000000ffff087224 */ /* 0x000fe200078e0a08 */
[----:B------:R-:W-:Y:S01]  /*06a0*/  ISETP.GE.AND P4, PT, R13, RZ, PT ;  /* 0x000000ff0d00720c */ /* 0x000fe20003f86270 */
[----:B------:R-:W-:Y:S01]  /*06b0*/  IMAD.MOV R24, RZ, RZ, -R24 ;  /* 0x000000ffff187224 */ /* 0x000fe200078e0a18 */
[C---:B------:R-:W-:Y:S01]  /*06c0*/  ISETP.GT.U32.AND P2, PT, R5.reuse, R2, PT ;  /* 0x000000020500720c */ /* 0x040fe20003f44070 */
[----:B------:R-:W-:Y:S02]  /*06d0*/  IMAD.MOV R15, RZ, RZ, -R15 ;  /* 0x000000ffff0f7224 */ /* 0x000fe400078e0a0f */
[----:B------:R-:W-:Y:S02]  /*06e0*/  @!P1 IMAD.IADD R16, R16, 0x1, -R19 ;  /* 0x0000000110109824 */ /* 0x000fe400078e0a13 */
[C---:B------:R-:W-:Y:S01]  /*06f0*/  IMAD R8, R5.reuse, R8, R9 ;  /* 0x0000000805087224 */ /* 0x040fe200078e0209 */
[----:B------:R-:W-:Y:S01]  /*0700*/  LOP3.LUT R9, RZ, UR7, RZ, 0x33, !PT ;  /* 0x00000007ff097c12 */ /* 0x000fe2000f8e33ff */
[----:B------:R-:W-:-:S02]  /*0710*/  IMAD R20, R5, R24, R20 ;  /* 0x0000001805147224 */ /* 0x000fc400078e0214 */
[----:B------:R-:W-:Y:S01]  /*0720*/  IMAD R18, R19, R15, R18 ;  /* 0x0000000f13127224 */ /* 0x000fe200078e0212 */
[----:B------:R-:W-:Y:S01]  /*0730*/  LOP3.LUT R15, RZ, UR8, RZ, 0x33, !PT ;  /* 0x00000008ff0f7c12 */ /* 0x000fe2000f8e33ff */
[----:B------:R-:W-:Y:S01]  /*0740*/  @!P0 IMAD.IADD R14, R14, 0x1, -R19 ;  /* 0x000000010e0e8824 */ /* 0x000fe200078e0a13 */
[----:B------:R-:W-:Y:S01]  /*0750*/  ISETP.NE.AND P0, PT, RZ, UR8, PT ;  /* 0x00000008ff007c0c */ /* 0x000fe2000bf05270 */
[----:B------:R-:W-:Y:S01]  /*0760*/  @!P6 IMAD.MOV R4, RZ, RZ, -R4 ;  /* 0x000000ffff04e224 */ /* 0x000fe200078e0a04 */
[----:B------:R-:W-:Y:S01]  /*0770*/  @!P4 IADD3 R16, PT, PT, -R16, RZ, RZ ;  /* 0x000000ff1010c210 */ /* 0x000fe20007ffe1ff */
[----:B------:R-:W-:Y:S01]  /*0780*/  @!P5 IMAD.MOV R22, RZ, RZ, -R22 ;  /* 0x000000ffff16d224 */ /* 0x000fe200078e0a16 */
[C---:B------:R-:W-:Y:S01]  /*0790*/  ISETP.GT.U32.AND P6, PT, R5.reuse, R8, PT ;  /* 0x000000080500720c */ /* 0x040fe20003fc4070 */
[----:B------:R-:W-:Y:S01]  /*07a0*/  @!P2 IMAD.IADD R2, R2, 0x1, -R5 ;  /* 0x000000010202a824 */ /* 0x000fe200078e0a05 */
[----:B------:R-:W-:Y:S02]  /*07b0*/  ISETP.GT.U32.AND P5, PT, R5, R20, PT ;  /* 0x000000140500720c */ /* 0x000fe40003fa4070 */
[----:B------:R-:W-:-:S02]  /*07c0*/  SEL R16, R15, R16, !P0 ;  /* 0x000000100f107207 */ /* 0x000fc40004000000 */
[----:B------:R-:W-:Y:S02]  /*07d0*/  ISETP.NE.AND P2, PT, RZ, UR7, PT ;  /* 0x00000007ff007c0c */ /* 0x000fe4000bf45270 */
[----:B------:R-:W-:Y:S01]  /*07e0*/  ISETP.GE.AND P4, PT, R23, RZ, PT ;  /* 0x000000ff1700720c */ /* 0x000fe20003f86270 */
[----:B------:R-:W-:Y:S01]  /*07f0*/  IMAD.IADD R23, R13, 0x1, -R16 ;  /* 0x000000010d177824 */ /* 0x000fe200078e0a10 */
[----:B------:R-:W-:Y:S01]  /*0800*/  ISETP.GT.U32.AND P1, PT, R11, R18, PT ;  /* 0x000000120b00720c */ /* 0x000fe20003f24070 */
[----:B------:R-:W-:Y:S01]  /*0810*/  VIADD R13, R13, 0x2 ;  /* 0x000000020d0d7836 */ /* 0x000fe20000000000 */
[----:B------:R-:W-:Y:S01]  /*0820*/  SEL R25, R9, R22, !P2 ;  /* 0x0000001609197207 */ /* 0x000fe20005000000 */
[----:B------:R-:W-:Y:S02]  /*0830*/  IMAD.MOV.U32 R22, RZ, RZ, R14 ;  /* 0x000000ffff167224 */ /* 0x000fe400078e000e */
[----:B------:R-:W-:Y:S01]  /*0840*/  @!P6 IMAD.IADD R8, R8, 0x1, -R5 ;  /* 0x000000010808e824 */ /* 0x000fe200078e0a05 */
[----:B------:R-:W-:Y:S01]  /*0850*/  IABS R16, R13 ;  /* 0x0000000d00107213 */ /* 0x000fe20000000000 */
[----:B------:R-:W-:Y:S01]  /*0860*/  IMAD R25, R0, UR7, R25 ;  /* 0x0000000700197c24 */ /* 0x000fe2000f8e0219 */
[----:B------:R-:W-:Y:S01]  /*0870*/  @!P5 IADD3 R20, PT, PT, R20, -R5, RZ ;  /* 0x800000051414d210 */ /* 0x000fe20007ffe0ff */
[----:B------:R-:W-:Y:S01]  /*0880*/  IMAD.MOV.U32 R14, RZ, RZ, R2 ;  /* 0x000000ffff0e7224 */ /* 0x000fe200078e0002 */
[----:B------:R-:W-:Y:S01]  /*0890*/  ISETP.GT.U32.AND P6, PT, R5, R8, PT ;  /* 0x000000080500720c */ /* 0x000fe20003fc4070 */
[----:B------:R-:W-:Y:S01]  /*08a0*/  @!P3 IMAD.MOV R22, RZ, RZ, -R22 ;  /* 0x000000ffff16b224 */ /* 0x000fe200078e0a16 */
[----:B------:R-:W-:Y:S01]  /*08b0*/  IADD3 R2, P3, PT, R25, UR10, RZ ;  /* 0x0000000a19027c10 */ /* 0x000fe2000ff7e0ff */
[----:B------:R-:W-:Y:S01]  /*08c0*/  IMAD.HI.U32 R24, R12, R16, RZ ;  /* 0x000000100c187227 */ /* 0x000fe200078e00ff */
[----:B------:R-:W-:-:S02]  /*08d0*/  ISETP.GT.U32.AND P5, PT, R5, R20, PT ;  /* 0x000000140500720c */ /* 0x000fc40003fa4070 */
[----:B------:R-:W-:Y:S01]  /*08e0*/  @!P4 IADD3 R14, PT, PT, -R14, RZ, RZ ;  /* 0x000000ff0e0ec210 */ /* 0x000fe20007ffe1ff */
[----:B------:R-:W-:Y:S01]  /*08f0*/  @!P1 IMAD.IADD R18, R18, 0x1, -R19 ;  /* 0x0000000112129824 */ /* 0x000fe200078e0a13 */
[----:B------:R-:W-:Y:S01]  /*0900*/  ISETP.GE.AND P1, PT, R3, RZ, PT ;  /* 0x000000ff0300720c */ /* 0x000fe20003f26270 */
[----:B------:R-:W-:Y:S01]  /*0910*/  IMAD.MOV R24, RZ, RZ, -R24 ;  /* 0x000000ffff187224 */ /* 0x000fe200078e0a18 */
[----:B------:R-:W-:Y:S02]  /*0920*/  LEA.HI.X.SX32 R3, R25, UR11, 0x1, P3 ;  /* 0x0000000b19037c11 */ /* 0x000fe400098f0eff */
[----:B------:R-:W-:Y:S01]  /*0930*/  SEL R25, R9, R14, !P2 ;  /* 0x0000000e09197207 */ /* 0x000fe20005000000 */
[----:B------:R-:W-:Y:S01]  /*0940*/  IMAD R16, R19, R24, R16 ;  /* 0x0000001813107224 */ /* 0x000fe200078e0210 */
[----:B------:R-:W-:Y:S01]  /*0950*/  SEL R26, R15, R4, !P0 ;  /* 0x000000040f1a7207 */ /* 0x000fe20004000000 */
[----:B------:R-:W-:Y:S01]  /*0960*/  @!P6 IMAD.IADD R8, R8, 0x1, -R5 ;  /* 0x000000010808e824 */ /* 0x000fe200078e0a05 */
[----:B------:R-:W-:Y:S01]  /*0970*/  ISETP.GE.AND P3, PT, R17, RZ, PT ;  /* 0x000000ff1100720c */ /* 0x000fe20003f66270 */
[----:B------:R-:W-:Y:S01]  /*0980*/  IMAD R24, R0, UR7, R25 ;  /* 0x0000000700187c24 */ /* 0x000fe2000f8e0219 */
[----:B------:R-:W-:Y:S01]  /*0990*/  ISETP.GT.U32.AND P6, PT, R11, R16, PT ;  /* 0x000000100b00720c */ /* 0x000fe20003fc4070 */
[----:B------:R-:W-:Y:S01]  /*09a0*/  @!P5 IMAD.IADD R20, R20, 0x1, -R5 ;  /* 0x000000011414d824 */ /* 0x000fe200078e0a05 */
[----:B------:R-:W-:Y:S01]  /*09b0*/  SEL R22, R15, R22, !P0 ;  /* 0x000000160f167207 */ /* 0x000fe20004000000 */
[----:B------:R-:W-:Y:S01]  /*09c0*/  IMAD R25, R0, UR7, R23 ;  /* 0x0000000700197c24 */ /* 0x000fe2000f8e0217 */
[C---:B------:R-:W-:Y:S01]  /*09d0*/  IADD3 R4, P5, PT, R24.reuse, UR10, RZ ;  /* 0x0000000a18047c10 */ /* 0x040fe2000ffbe0ff */
[----:B------:R-:W-:Y:S01]  /*09e0*/  IMAD.IADD R23, R21, 0x1, -R26 ;  /* 0x0000000115177824 */ /* 0x000fe200078e0a1a */
[----:B------:R-:W2:Y:S02]  /*09f0*/  LDG.E.U8 R14, desc[UR12][R6.64] ;  /* 0x0000000c060e7981 */ /* 0x000ea4000c1e1100 */
[----:B------:R-:W-:Y:S01]  /*0a00*/  LEA.HI.X.SX32 R5, R24, UR11, 0x1, P5 ;  /* 0x0000000b18057c11 */ /* 0x000fe2000a8f0eff */
[----:B------:R-:W-:Y:S01]  /*0a10*/  IMAD.IADD R24, R26, 0x1, R25 ;  /* 0x000000011a187824 */ /* 0x000fe200078e0219 */
[----:B------:R0:W2:Y:S01]  /*0a20*/  LDG.E.U8 R21, desc[UR12][R2.64] ;  /* 0x0000000c02157981 */ /* 0x0000a2000c1e1100 */
[----:B------:R-:W-:Y:S01]  /*0a30*/  IMAD.MOV.U32 R26, RZ, RZ, R8 ;  /* 0x000000ffff1a7224 */ /* 0x000fe200078e0008 */
[----:B------:R-:W-:-:S02]  /*0a40*/  IADD3 R22, PT, PT, R22, R25, RZ ;  /* 0x0000001916167210 */ /* 0x000fc40007ffe0ff */
[----:B------:R-:W-:Y:S01]  /*0a50*/  ISETP.GT.U32.AND P5, PT, R11, R18, PT ;  /* 0x000000120b00720c */ /* 0x000fe20003fa4070 */
[----:B------:R1:W3:Y:S01]  /*0a60*/  LDG.E.U8 R17, desc[UR12][R6.64+0x1] ;  /* 0x0000010c06117981 */ /* 0x0002e2000c1e1100 */
[----:B------:R-:W-:Y:S01]  /*0a70*/  @!P1 IMAD.MOV R26, RZ, RZ, -R26 ;  /* 0x000000ffff1a9224 */ /* 0x000fe200078e0a1a */
[----:B------:R-:W-:Y:S01]  /*0a80*/  @!P6 IADD3 R16, PT, PT, R16, -R19, RZ ;  /* 0x800000131010e210 */ /* 0x000fe20007ffe0ff */
[----:B------:R-:W-:Y:S01]  /*0a90*/  @!P3 IMAD.MOV R20, RZ, RZ, -R20 ;  /* 0x000000ffff14b224 */ /* 0x000fe200078e0a14 */
[----:B------:R4:W5:Y:S02]  /*0aa0*/  LDG.E.U8 R25, desc[UR12][R4.64] ;  /* 0x0000000c04197981 */ /* 0x000964000c1e1100 */
[----:B0-----:R-:W-:Y:S02]  /*0ab0*/  SEL R3, R9, R26, !P2 ;  /* 0x0000001a09037207 */ /* 0x001fe40005000000 */
[----:B-1----:R-:W-:-:S04]  /*0ac0*/  IADD3 R6, P1, PT, R22, UR10, RZ ;  /* 0x0000000a16067c10 */ /* 0x002fc8000ff3e0ff */
[----:B------:R-:W-:Y:S02]  /*0ad0*/  LEA.HI.X.SX32 R7, R22, UR11, 0x1, P1 ;  /* 0x0000000b16077c11 */ /* 0x000fe400088f0eff */
[----:B------:R-:W-:Y:S02]  /*0ae0*/  ISETP.GT.U32.AND P1, PT, R11, R16, PT ;  /* 0x000000100b00720c */ /* 0x000fe40003f24070 */
[----:B------:R-:W-:Y:S01]  /*0af0*/  IADD3 R8, P3, PT, R24, UR10, RZ ;  /* 0x0000000a18087c10 */ /* 0x000fe2000ff7e0ff */
[----:B------:R-:W-:Y:S01]  /*0b00*/  @!P5 IMAD.IADD R18, R18, 0x1, -R19 ;  /* 0x000000011212d824 */ /* 0x000fe200078e0a13 */
[----:B------:R-:W-:Y:S01]  /*0b10*/  SEL R29, R9, R20, !P2 ;  /* 0x00000014091d7207 */ /* 0x000fe20005000000 */
[----:B------:R0:W3:Y:S01]  /*0b20*/  LDG.E.U8 R27, desc[UR12][R6.64] ;  /* 0x0000000c061b7981 */ /* 0x0000e2000c1e1100 */
[----:B------:R-:W-:Y:S01]  /*0b30*/  IMAD R3, R0, UR7, R3 ;  /* 0x0000000700037c24 */ /* 0x000fe2000f8e0203 */
[----:B------:R-:W-:Y:S02]  /*0b40*/  ISETP.GE.AND P2, PT, R13, RZ, PT ;  /* 0x000000ff0d00720c */ /* 0x000fe40003f46270 */
[----:B------:R-:W-:Y:S01]  /*0b50*/  LEA.HI.X.SX32 R9, R24, UR11, 0x1, P3 ;  /* 0x0000000b18097c11 */ /* 0x000fe200098f0eff */
[----:B------:R-:W-:Y:S01]  /*0b60*/  @!P4 IMAD.MOV R18, RZ, RZ, -R18 ;  /* 0x000000ffff12c224 */ /* 0x000fe200078e0a12 */
[----:B------:R-:W-:Y:S01]  /*0b70*/  IADD3 R2, P3, PT, R3, UR10, RZ ;  /* 0x0000000a03027c10 */ /* 0x000fe2000ff7e0ff */
[----:B------:R-:W-:-:S02]  /*0b80*/  IMAD R29, R0, UR7, R29 ;  /* 0x00000007001d7c24 */ /* 0x000fc4000f8e021d */
[----:B------:R-:W-:Y:S01]  /*0b90*/  @!P1 IMAD.IADD R16, R16, 0x1, -R19 ;  /* 0x0000000110109824 */ /* 0x000fe200078e0a13 */
[----:B------:R-:W3:Y:S01]  /*0ba0*/  LDG.E.U8 R9, desc[UR12][R8.64] ;  /* 0x0000000c08097981 */ /* 0x000ee2000c1e1100 */
[----:B------:R-:W-:Y:S01]  /*0bb0*/  LEA.HI.X.SX32 R3, R3, UR11, 0x1, P3 ;  /* 0x0000000b03037c11 */ /* 0x000fe200098f0eff */
[----:B------:R-:W-:Y:S01]  /*0bc0*/  IMAD R23, R0, UR7, R23 ;  /* 0x0000000700177c24 */ /* 0x000fe2000f8e0217 */
[----:B------:R-:W-:Y:S02]  /*0bd0*/  SEL R18, R15, R18, !P0 ;  /* 0x000000120f127207 */ /* 0x000fe40004000000 */
[C---:B----4-:R-:W-:Y:S01]  /*0be0*/  IADD3 R4, P1, PT, R29.reuse, UR10, RZ ;  /* 0x0000000a1d047c10 */ /* 0x050fe2000ff3e0ff */
[----:B------:R1:W4:Y:S01]  /*0bf0*/  LDG.E.U8 R2, desc[UR12][R2.64] ;  /* 0x0000000c02027981 */ /* 0x000322000c1e1100 */
[----:B------:R-:W-:Y:S01]  /*0c00*/  @!P2 IADD3 R16, PT, PT, -R16, RZ, RZ ;  /* 0x000000ff1010a210 */ /* 0x000fe20007ffe1ff */
[----:B0-----:R-:W-:Y:S01]  /*0c10*/  IMAD.IADD R7, R18, 0x1, R23 ;  /* 0x0000000112077824 */ /* 0x001fe200078e0217 */
[----:B------:R-:W-:-:S02]  /*0c20*/  LEA.HI.X.SX32 R5, R29, UR11, 0x1, P1 ;  /* 0x0000000b1d057c11 */ /* 0x000fc400088f0eff */
[----:B------:R-:W-:Y:S02]  /*0c30*/  SEL R16, R15, R16, !P0 ;  /* 0x000000100f107207 */ /* 0x000fe40004000000 */
[C---:B------:R-:W-:Y:S01]  /*0c40*/  IADD3 R6, P0, PT, R7.reuse, UR10, RZ ;  /* 0x0000000a07067c10 */ /* 0x040fe2000ff1e0ff */
[----:B------:R0:W4:Y:S03]  /*0c50*/  LDG.E.U8 R8, desc[UR12][R4.64] ;  /* 0x0000000c04087981 */ /* 0x000126000c1e1100 */
[----:B------:R-:W-:Y:S01]  /*0c60*/  LEA.HI.X.SX32 R7, R7, UR11, 0x1, P0 ;  /* 0x0000000b07077c11 */ /* 0x000fe200080f0eff */
[----:B------:R-:W-:-:S04]  /*0c70*/  IMAD.IADD R23, R16, 0x1, R23 ;  /* 0x0000000110177824 */ /* 0x000fc800078e0217 */
[----:B------:R-:W4:Y:S01]  /*0c80*/  LDG.E.U8 R6, desc[UR12][R6.64] ;  /* 0x0000000c06067981 */ /* 0x000f22000c1e1100 */
[----:B------:R-:W-:-:S04]  /*0c90*/  IADD3 R18, P0, PT, R23, UR10, RZ ;  /* 0x0000000a17127c10 */ /* 0x000fc8000ff1e0ff */
[----:B------:R-:W-:-:S05]  /*0ca0*/  LEA.HI.X.SX32 R19, R23, UR11, 0x1, P0 ;  /* 0x0000000b17137c11 */ /* 0x000fca00080f0eff */
[----:B------:R-:W4:Y:S01]  /*0cb0*/  LDG.E.U8 R18, desc[UR12][R18.64] ;  /* 0x0000000c12127981 */ /* 0x000f22000c1e1100 */
[----:B-1----:R-:W-:Y:S01]  /*0cc0*/  VIADD R3, R10, 0xffffffff ;  /* 0xffffffff0a037836 */ /* 0x002fe20000000000 */
[C---:B--2---:R-:W-:Y:S02]  /*0cd0*/  ISETP.NE.AND P0, PT, R14.reuse, R21, PT ;  /* 0x000000150e00720c */ /* 0x044fe40003f05270 */
[----:B-----5:R-:W-:-:S11]  /*0ce0*/  ISETP.NE.AND P1, PT, R14, R25, PT ;  /* 0x000000190e00720c */ /* 0x020fd60003f25270 */
[----:B------:R-:W-:-:S04]  /*0cf0*/  @P0 IMAD.MOV R3, RZ, RZ, R10 ;  /* 0x000000ffff030224 */ /* 0x000fc800078e020a */
[C---:B0-----:R-:W-:Y:S01]  /*0d00*/  VIADD R4, R3.reuse, 0xffffffff ;  /* 0xffffffff03047836 */ /* 0x041fe20000000000 */
[C---:B---3--:R-:W-:Y:S02]  /*0d10*/  ISETP.NE.AND P0, PT, R14.reuse, R27, PT ;  /* 0x0000001b0e00720c */ /* 0x048fe40003f05270 */
[----:B------:R-:W-:Y:S02]  /*0d20*/  @P1 IADD3 R4, PT, PT, R3, RZ, RZ ;  /* 0x000000ff03041210 */ /* 0x000fe40007ffe0ff */
[----:B------:R-:W-:-:S03]  /*0d30*/  ISETP.NE.AND P1, PT, R14, R9, PT ;  /* 0x000000090e00720c */ /* 0x000fc60003f25270 */
[----:B------:R-:W-:-:S06]  /*0d40*/  VIADD R3, R4, 0xffffffff ;  /* 0xffffffff04037836 */ /* 0x000fcc0000000000 */
[----:B------:R-:W-:Y:S01]  /*0d50*/  @P0 IMAD.MOV R3, RZ, RZ, R4 ;  /* 0x000000ffff030224 */ /* 0x000fe200078e0204 */
[----:B----4-:R-:W-:-:S03]  /*0d60*/  ISETP.NE.AND P0, PT, R17, R2, PT ;  /* 0x000000021100720c */ /* 0x010fc60003f05270 */
[----:B------:R-:W-:Y:S02]  /*0d70*/  VIADD R2, R3, 0xffffffff ;  /* 0xffffffff03027836 */ /* 0x000fe40000000000 */
[----:B------:R-:W-:Y:S01]  /*0d80*/  @P1 IMAD.MOV R2, RZ, RZ, R3 ;  /* 0x000000ffff021224 */ /* 0x000fe200078e0203 */
[----:B------:R-:W-:-:S04]  /*0d90*/  ISETP.NE.AND P1, PT, R17, R8, PT ;  /* 0x000000081100720c */ /* 0x000fc80003f25270 */
[----:B------:R-:W-:-:S03]  /*0da0*/  IADD3 R3, PT, PT, R2, -0x1, RZ ;  /* 0xffffffff02037810 */ /* 0x000fc60007ffe0ff */
[----:B------:R-:W-:Y:S01]  /*0db0*/  @P0 IMAD.MOV R3, RZ, RZ, R2 ;  /* 0x000000ffff030224 */ /* 0x000fe200078e0202 */
[----:B------:R-:W-:-:S03]  /*0dc0*/  ISETP.NE.AND P0, PT, R17, R6, PT ;  /* 0x000000061100720c */ /* 0x000fc60003f05270 */
[----:B------:R-:W-:Y:S02]  /*0dd0*/  VIADD R2, R3, 0xffffffff ;  /* 0xffffffff03027836 */ /* 0x000fe40000000000 */
[----:B------:R-:W-:-:S04]  /*0de0*/  @P1 IMAD.MOV R2, RZ, RZ, R3 ;  /* 0x000000ffff021224 */ /* 0x000fc800078e0203 */
[----:B------:R-:W-:Y:S01]  /*0df0*/  VIADD R3, R2, 0xffffffff ;  /* 0xffffffff02037836 */ /* 0x000fe20000000000 */
[----:B------:R-:W-:-:S03]  /*0e00*/  ISETP.NE.AND P1, PT, R17, R18, PT ;  /* 0x000000121100720c */ /* 0x000fc60003f25270 */
[----:B------:R-:W-:Y:S02]  /*0e10*/  @P0 IADD3 R3, PT, PT, R2, RZ, RZ ;  /* 0x000000ff02030210 */ /* 0x000fe40007ffe0ff */
[----:B------:R-:W-:-:S03]  /*0e20*/  ISETP.NE.AND P0, PT, R13, UR4, PT ;  /* 0x000000040d007c0c */ /* 0x000fc6000bf05270 */
[----:B------:R-:W-:-:S05]  /*0e30*/  VIADD R10, R3, 0xffffffff ;  /* 0xffffffff030a7836 */ /* 0x000fca0000000000 */
[----:B------:R-:W-:-:S05]  /*0e40*/  @P1 IMAD.MOV R10, RZ, RZ, R3 ;  /* 0x000000ffff0a1224 */ /* 0x000fca00078e0203 */
[----:B------:R-:W-:Y:S05]  /*0e50*/  @P0 BRA `(.L_x_38) ;  /* 0xfffffff000e80947 */ /* 0x000fea000383ffff */
.L_x_37:
[----:B------:R-:W-:-:S04]  /*0e60*/  ULOP3.LUT UR9, UR7, 0x1, URZ, 0xc0, !UPT ;  /* 0x0000000107097892 */ /* 0x000fc8000f8ec0ff */
[----:B------:R-:W-:-:S09]  /*0e70*/  UISETP.NE.U32.AND UP0, UPT, UR9, 0x1, UPT ;  /* 0x000000010900788c */ /* 0x000fd2000bf05070 */
[----:B------:R-:W-:Y:S05]  /*0e80*/  BRA.U UP0, `(.L_x_39) ;  /* 0x0000000500e87547 */ /* 0x000fea000b800000 */
[----:B------:R-:W-:Y:S01]  /*0e90*/  IABS R4, UR7 ;  /* 0x0000000700047c13 */ /* 0x000fe20008000000 */
[----:B------:R-:W-:Y:S02]  /*0ea0*/  UIADD3 UR10, UPT, UPT, UR4, UR8, URZ ;  /* 0x00000008040a7290 */ /* 0x000fe4000fffe0ff */
[----:B------:R-:W-:Y:S01]  /*0eb0*/  IABS R3, UR8 ;  /* 0x0000000800037c13 */ /* 0x000fe20008000000 */
[----:B------:R-:W-:Y:S01]  /*0ec0*/  UIADD3 UR6, UPT, UPT, UR6, UR4, URZ ;  /* 0x0000000406067290 */ /* 0x000fe2000fffe0ff */
[----:B------:R-:W0:Y:S01]  /*0ed0*/  I2F.RP R5, R4 ;  /* 0x0000000400057306 */ /* 0x000e220000209400 */
[----:B------:R-:W-:Y:S01]  /*0ee0*/  UIADD3 UR5, UPT, UPT, UR5, UR4, URZ ;  /* 0x0000000405057290 */ /* 0x000fe2000fffe0ff */
[----:B------:R-:W-:Y:S01]  /*0ef0*/  IMAD.U32 R15, RZ, RZ, UR7 ;  /* 0x00000007ff0f7e24 */ /* 0x000fe2000f8e00ff */
[----:B------:R-:W-:Y:S01]  /*0f00*/  UIADD3 UR9, UPT, UPT, UR4, 0x1, URZ ;  /* 0x0000000104097890 */ /* 0x000fe2000fffe0ff */
[----:B------:R-:W-:Y:S01]  /*0f10*/  IMAD.U32 R11, RZ, RZ, UR10 ;  /* 0x0000000aff0b7e24 */ /* 0x000fe2000f8e00ff */
[----:B------:R-:W1:Y:S03]  /*0f20*/  LDCU.64 UR14, c[0x0][0x380] ;  /* 0x00007000ff0e77ac */ /* 0x000e660008000a00 */
[----:B------:R-:W2:Y:S01]  /*0f30*/  I2F.RP R2, R3 ;  /* 0x0000000300027306 */ /* 0x000ea20000209400 */
[----:B------:R-:W-:-:S07]  /*0f40*/  IABS R11, R11 ;  /* 0x0000000b000b7213 */ /* 0x000fce0000000000 */
[----:B0-----:R-:W0:Y:S08]  /*0f50*/  MUFU.RCP R5, R5 ;  /* 0x0000000500057308 */ /* 0x001e300000001000 */
[----:B--2---:R-:W2:Y:S01]  /*0f60*/  MUFU.RCP R2, R2 ;  /* 0x0000000200027308 */ /* 0x004ea20000001000 */
[----:B0-----:R-:W-:-:S07]  /*0f70*/  VIADD R8, R5, 0xffffffe ;  /* 0x0ffffffe05087836 */ /* 0x001fce0000000000 */
[----:B------:R0:W3:Y:S01]  /*0f80*/  F2I.FTZ.U32.TRUNC.NTZ R9, R8 ;  /* 0x0000000800097305 */ /* 0x0000e2000021f000 */
[----:B--2---:R-:W-:Y:S02]  /*0f90*/  VIADD R6, R2, 0xffffffe ;  /* 0x0ffffffe02067836 */ /* 0x004fe40000000000 */
[----:B------:R-:W-:-:S05]  /*0fa0*/  IMAD.U32 R2, RZ, RZ, UR6 ;  /* 0x00000006ff027e24 */ /* 0x000fca000f8e00ff */
[----:B------:R-:W2:Y:S01]  /*0fb0*/  F2I.FTZ.U32.TRUNC.NTZ R7, R6 ;  /* 0x0000000600077305 */ /* 0x000ea2000021f000 */
[----:B0-----:R-:W-:Y:S01]  /*0fc0*/  IMAD.MOV.U32 R8, RZ, RZ, RZ ;  /* 0x000000ffff087224 */ /* 0x001fe200078e00ff */
[----:B---3--:R-:W-:-:S05]  /*0fd0*/  IADD3 R13, PT, PT, RZ, -R9, RZ ;  /* 0x80000009ff0d7210 */ /* 0x008fca0007ffe0ff */
[----:B------:R-:W-:Y:S02]  /*0fe0*/  IMAD R5, R13, R4, RZ ;  /* 0x000000040d057224 */ /* 0x000fe400078e02ff */
[----:B--2---:R-:W-:Y:S02]  /*0ff0*/  IMAD.MOV R6, RZ, RZ, -R7 ;  /* 0x000000ffff067224 */ /* 0x004fe400078e0a07 */
[----:B------:R-:W-:Y:S01]  /*1000*/  IMAD.HI.U32 R12, R9, R5, R8 ;  /* 0x00000005090c7227 */ /* 0x000fe200078e0008 */
[----:B------:R-:W-:Y:S02]  /*1010*/  MOV R5, R11 ;  /* 0x0000000b00057202 */ /* 0x000fe40000000f00 */
[----:B------:R-:W-:Y:S01]  /*1020*/  IABS R9, R2 ;  /* 0x0000000200097213 */ /* 0x000fe20000000000 */
[----:B------:R-:W-:Y:S02]  /*1030*/  IMAD R11, R6, R3, RZ ;  /* 0x00000003060b7224 */ /* 0x000fe400078e02ff */
[----:B------:R-:W-:-:S04]  /*1040*/  IMAD.HI.U32 R2, R12, R5, RZ ;  /* 0x000000050c027227 */ /* 0x000fc800078e00ff */
[----:B------:R-:W-:Y:S02]  /*1050*/  IMAD.MOV.U32 R6, RZ, RZ, RZ ;  /* 0x000000ffff067224 */ /* 0x000fe400078e00ff */
[----:B------:R-:W-:Y:S02]  /*1060*/  IMAD.MOV R8, RZ, RZ, -R2 ;  /* 0x000000ffff087224 */ /* 0x000fe400078e0a02 */
[----:B------:R-:W-:Y:S01]  /*1070*/  IMAD.HI.U32 R2, R12, R9, RZ ;  /* 0x000000090c027227 */ /* 0x000fe200078e00ff */
[----:B------:R-:W-:-:S03]  /*1080*/  IABS R12, UR4 ;  /* 0x00000004000c7c13 */ /* 0x000fc60008000000 */
[----:B------:R-:W-:Y:S01]  /*1090*/  IMAD.HI.U32 R13, R7, R11, R6 ;  /* 0x0000000b070d7227 */ /* 0x000fe200078e0006 */
[----:B------:R-:W-:-:S03]  /*10a0*/  MOV R6, UR9 ;  /* 0x0000000900067c02 */ /* 0x000fc60008000f00 */
[----:B------:R-:W-:Y:S02]  /*10b0*/  IMAD.U32 R7, RZ, RZ, UR5 ;  /* 0x00000005ff077e24 */ /* 0x000fe4000f8e00ff */
[----:B------:R-:W-:Y:S02]  /*10c0*/  IMAD.MOV R2, RZ, RZ, -R2 ;  /* 0x000000ffff027224 */ /* 0x000fe400078e0a02 */
[C---:B------:R-:W-:Y:S01]  /*10d0*/  IMAD R5, R4.reuse, R8, R5 ;  /* 0x0000000804057224 */ /* 0x040fe200078e0205 */
[----:B------:R-:W-:Y:S01]  /*10e0*/  IABS R14, R7 ;  /* 0x00000007000e7213 */ /* 0x000fe20000000000 */
[C---:B------:R-:W-:Y:S01]  /*10f0*/  IMAD R9, R4.reuse, R2, R9 ;  /* 0x0000000204097224 */ /* 0x040fe200078e0209 */
[----:B------:R-:W-:Y:S01]  /*1100*/  IABS R8, R6 ;  /* 0x0000000600087213 */ /* 0x000fe20000000000 */
[C---:B------:R-:W-:Y:S01]  /*1110*/  IMAD.HI.U32 R2, R13.reuse, R12, RZ ;  /* 0x0000000c0d027227 */ /* 0x040fe200078e00ff */
[C---:B------:R-:W-:Y:S02]  /*1120*/  ISETP.GT.U32.AND P0, PT, R4.reuse, R5, PT ;  /* 0x000000050400720c */ /* 0x040fe40003f04070 */
[----:B------:R-:W-:Y:S01]  /*1130*/  ISETP.GT.U32.AND P2, PT, R4, R9, PT ;  /* 0x000000090400720c */ /* 0x000fe20003f44070 */
[----:B------:R-:W-:-:S04]  /*1140*/  IMAD.HI.U32 R6, R13, R14, RZ ;  /* 0x0000000e0d067227 */ /* 0x000fc800078e00ff */
[----:B------:R-:W-:Y:S01]  /*1150*/  IMAD.MOV R7, RZ, RZ, -R2 ;  /* 0x000000ffff077224 */ /* 0x000fe200078e0a02 */
[----:B------:R-:W-:Y:S01]  /*1160*/  IADD3 R11, PT, PT, -R6, RZ, RZ ;  /* 0x000000ff060b7210 */ /* 0x000fe20007ffe1ff */
[----:B------:R-:W-:-:S04]  /*1170*/  IMAD.HI.U32 R6, R13, R8, RZ ;  /* 0x000000080d067227 */ /* 0x000fc800078e00ff */
[C---:B------:R-:W-:Y:S02]  /*1180*/  IMAD R12, R3.reuse, R7, R12 ;  /* 0x00000007030c7224 */ /* 0x040fe400078e020c */
[C---:B------:R-:W-:Y:S02]  /*1190*/  IMAD R14, R3.reuse, R11, R14 ;  /* 0x0000000b030e7224 */ /* 0x040fe400078e020e */
[----:B------:R-:W-:Y:S01]  /*11a0*/  IMAD.MOV R7, RZ, RZ, -R6 ;  /* 0x000000ffff077224 */ /* 0x000fe200078e0a06 */
[----:B------:R-:W-:Y:S01]  /*11b0*/  ISETP.GT.U32.AND P1, PT, R3, R12, PT ;  /* 0x0000000c0300720c */ /* 0x000fe20003f24070 */
[----:B------:R-:W-:Y:S01]  /*11c0*/  @!P2 IMAD.IADD R9, R9, 0x1, -R4 ;  /* 0x000000010909a824 */ /* 0x000fe200078e0a04 */
[C---:B------:R-:W-:Y:S01]  /*11d0*/  ISETP.GT.U32.AND P6, PT, R3.reuse, R14, PT ;  /* 0x0000000e0300720c */ /* 0x040fe20003fc4070 */
[----:B------:R-:W-:Y:S02]  /*11e0*/  IMAD R8, R3, R7, R8 ;  /* 0x0000000703087224 */ /* 0x000fe400078e0208 */
[----:B------:R-:W-:Y:S01]  /*11f0*/  @!P0 IMAD.IADD R5, R5, 0x1, -R4 ;  /* 0x0000000105058824 */ /* 0x000fe200078e0a04 */
[----:B------:R-:W-:Y:S01]  /*1200*/  ISETP.GT.U32.AND P5, PT, R4, R9, PT ;  /* 0x000000090400720c */ /* 0x000fe20003fa4070 */
[----:B------:R-:W-:Y:S01]  /*1210*/  IMAD R2, R0, R15, UR4 ;  /* 0x0000000400027e24 */ /* 0x000fe2000f8e020f */
[----:B------:R-:W-:-:S02]  /*1220*/  ISETP.GT.U32.AND P0, PT, R3, R8, PT ;  /* 0x000000080300720c */ /* 0x000fc40003f04070 */
[----:B------:R-:W-:Y:S02]  /*1230*/  ISETP.GT.U32.AND P4, PT, R4, R5, PT ;  /* 0x000000050400720c */ /* 0x000fe40003f84070 */
[----:B-1----:R-:W-:Y:S02]  /*1240*/  IADD3 R6, P3, PT, R2, UR14, RZ ;  /* 0x0000000e02067c10 */ /* 0x002fe4000ff7e0ff */
[----:B------:R-:W-:Y:S02]  /*1250*/  @!P1 IADD3 R12, PT, PT, R12, -R3, RZ ;  /* 0x800000030c0c9210 */ /* 0x000fe40007ffe0ff */
[----:B------:R-:W-:Y:S02]  /*1260*/  ISETP.LE.AND P1, PT, RZ, UR10, PT ;  /* 0x0000000aff007c0c */ /* 0x000fe4000bf23270 */
[----:B------:R-:W-:Y:S01]  /*1270*/  ISETP.LE.AND P2, PT, RZ, UR6, PT ;  /* 0x00000006ff007c0c */ /* 0x000fe2000bf43270 */
[----:B------:R-:W-:Y:S01]  /*1280*/  @!P6 IMAD.IADD R14, R14, 0x1, -R3 ;  /* 0x000000010e0ee824 */ /* 0x000fe200078e0a03 */
[----:B------:R-:W-:-:S02]  /*1290*/  LEA.HI.X.SX32 R7, R2, UR15, 0x1, P3 ;  /* 0x0000000f02077c11 */ /* 0x000fc400098f0eff */
[----:B------:R-:W-:Y:S01]  /*12a0*/  ISETP.GT.U32.AND P3, PT, R3, R12, PT ;  /* 0x0000000c0300720c */ /* 0x000fe20003f64070 */
[--C-:B------:R-:W-:Y:S01]  /*12b0*/  @!P5 IMAD.IADD R9, R9, 0x1, -R4.reuse ;  /* 0x000000010909d824 */ /* 0x100fe200078e0a04 */
[----:B------:R-:W-:Y:S02]  /*12c0*/  ISETP.LE.AND P5, PT, RZ, UR4, PT ;  /* 0x00000004ff007c0c */ /* 0x000fe4000bfa3270 */
[----:B------:R-:W-:Y:S01]  /*12d0*/  @!P0 IADD3 R8, PT, PT, R8, -R3, RZ ;  /* 0x8000000308088210 */ /* 0x000fe20007ffe0ff */
[----:B------:R-:W-:Y:S01]  /*12e0*/  @!P4 IMAD.IADD R5, R5, 0x1, -R4 ;  /* 0x000000010505c824 */ /* 0x000fe200078e0a04 */
[C---:B------:R-:W-:Y:S01]  /*12f0*/  ISETP.GT.U32.AND P0, PT, R3.reuse, R14, PT ;  /* 0x0000000e0300720c */ /* 0x040fe20003f04070 */
[----:B------:R0:W2:Y:S01]  /*1300*/  LDG.E.U8 R2, desc[UR12][R6.64] ;  /* 0x0000000c06027981 */ /* 0x0000a2000c1e1100 */
[----:B------:R-:W-:Y:S01]  /*1310*/  ISETP.NE.AND P4, PT, RZ, UR7, PT ;  /* 0x00000007ff007c0c */ /* 0x000fe2000bf85270 */
[----:B------:R-:W-:Y:S01]  /*1320*/  @!P1 IMAD.MOV R5, RZ, RZ, -R5 ;  /* 0x000000ffff059224 */ /* 0x000fe200078e0a05 */
[----:B------:R-:W-:Y:S01]  /*1330*/  LOP3.LUT R4, RZ, UR7, RZ, 0x33, !PT ;  /* 0x00000007ff047c12 */ /* 0x000fe2000f8e33ff */
[----:B------:R-:W-:Y:S01]  /*1340*/  @!P2 IMAD.MOV R9, RZ, RZ, -R9 ;  /* 0x000000ffff09a224 */ /* 0x000fe200078e0a09 */
[----:B------:R-:W-:Y:S01]  /*1350*/  ISETP.LE.AND P1, PT, RZ, UR5, PT ;  /* 0x00000005ff007c0c */ /* 0x000fe2000bf23270 */
[----:B------:R-:W-:Y:S01]  /*1360*/  @!P3 IMAD.IADD R12, R12, 0x1, -R3 ;  /* 0x000000010c0cb824 */ /* 0x000fe200078e0a03 */
[----:B------:R-:W-:-:S02]  /*1370*/  ISETP.GT.U32.AND P6, PT, R3, R8, PT ;  /* 0x000000080300720c */ /* 0x000fc40003fc4070 */
[----:B------:R-:W-:Y:S01]  /*1380*/  SEL R9, R4, R9, !P4 ;  /* 0x0000000904097207 */ /* 0x000fe20006000000 */
[----:B------:R-:W-:Y:S01]  /*1390*/  @!P5 IMAD.MOV R12, RZ, RZ, -R12 ;  /* 0x000000ffff0cd224 */ /* 0x000fe200078e0a0c */
[----:B------:R-:W-:Y:S02]  /*13a0*/  ISETP.NE.AND P2, PT, RZ, UR8, PT ;  /* 0x00000008ff007c0c */ /* 0x000fe4000bf45270 */
[----:B------:R-:W-:Y:S01]  /*13b0*/  LOP3.LUT R13, RZ, UR8, RZ, 0x33, !PT ;  /* 0x00000008ff0d7c12 */ /* 0x000fe2000f8e33ff */
[----:B------:R-:W-:Y:S01]  /*13c0*/  IMAD R9, R0, UR7, R9 ;  /* 0x0000000700097c24 */ /* 0x000fe2000f8e0209 */
[----:B------:R-:W-:Y:S02]  /*13d0*/  @!P0 IADD3 R14, PT, PT, R14, -R3, RZ ;  /* 0x800000030e0e8210 */ /* 0x000fe40007ffe0ff */
[----:B------:R-:W-:Y:S02]  /*13e0*/  ISETP.LE.AND P0, PT, RZ, UR9, PT ;  /* 0x00000009ff007c0c */ /* 0x000fe4000bf03270 */
[----:B------:R-:W-:Y:S01]  /*13f0*/  SEL R5, R4, R5, !P4 ;  /* 0x0000000504057207 */ /* 0x000fe20006000000 */
[----:B------:R-:W-:Y:S01]  /*1400*/  @!P1 IMAD.MOV R14, RZ, RZ, -R14 ;  /* 0x000000ffff0e9224 */ /* 0x000fe200078e0a0e */
[----:B------:R-:W-:Y:S01]  /*1410*/  SEL R12, R13, R12, !P2 ;  /* 0x0000000c0d0c7207 */ /* 0x000fe20005000000 */
[----:B------:R-:W-:Y:S01]  /*1420*/  @!P6 IMAD.IADD R8, R8, 0x1, -R3 ;  /* 0x000000010808e824 */ /* 0x000fe200078e0a03 */
[----:B------:R-:W-:Y:S01]  /*1430*/  IADD3 R4, P3, PT, R9, UR14, RZ ;  /* 0x0000000e09047c10 */ /* 0x000fe2000ff7e0ff */
[----:B------:R-:W-:Y:S01]  /*1440*/  IMAD R3, R0, UR7, R5 ;  /* 0x0000000700037c24 */ /* 0x000fe2000f8e0205 */
[----:B0-----:R-:W-:-:S02]  /*1450*/  IADD3 R7, PT, PT, -R12, UR4, RZ ;  /* 0x000000040c077c10 */ /* 0x001fc4000fffe1ff */
[----:B------:R-:W-:Y:S02]  /*1460*/  LEA.HI.X.SX32 R5, R9, UR15, 0x1, P3 ;  /* 0x0000000f09057c11 */ /* 0x000fe400098f0eff */
[----:B------:R-:W-:Y:S01]  /*1470*/  SEL R14, R13, R14, !P2 ;  /* 0x0000000e0d0e7207 */ /* 0x000fe20005000000 */
[----:B------:R-:W-:Y:S01]  /*1480*/  IMAD R9, R0, UR7, R7 ;  /* 0x0000000700097c24 */ /* 0x000fe2000f8e0207 */
[C---:B------:R-:W-:Y:S02]  /*1490*/  IADD3 R6, P1, PT, R3.reuse, UR14, RZ ;  /* 0x0000000e03067c10 */ /* 0x040fe4000ff3e0ff */
[----:B------:R-:W-:Y:S01]  /*14a0*/  @!P0 IADD3 R8, PT, PT, -R8, RZ, RZ ;  /* 0x000000ff08088210 */ /* 0x000fe20007ffe1ff */
[----:B------:R-:W-:Y:S01]  /*14b0*/  IMAD.IADD R11, R14, 0x1, R9 ;  /* 0x000000010e0b7824 */ /* 0x000fe200078e0209 */
[----:B------:R-:W2:Y:S01]  /*14c0*/  LDG.E.U8 R5, desc[UR12][R4.64] ;  /* 0x0000000c04057981 */ /* 0x000ea2000c1e1100 */
[----:B------:R-:W-:Y:S02]  /*14d0*/  LEA.HI.X.SX32 R7, R3, UR15, 0x1, P1 ;  /* 0x0000000f03077c11 */ /* 0x000fe400088f0eff */
[----:B------:R-:W-:-:S02]  /*14e0*/  SEL R12, R13, R8, !P2 ;  /* 0x000000080d0c7207 */ /* 0x000fc40005000000 */
[C---:B------:R-:W-:Y:S02]  /*14f0*/  IADD3 R8, P0, PT, R11.reuse, UR14, RZ ;  /* 0x0000000e0b087c10 */ /* 0x040fe4000ff1e0ff */
[----:B------:R-:W3:Y:S01]  /*1500*/  LDG.E.U8 R7, desc[UR12][R6.64] ;  /* 0x0000000c06077981 */ /* 0x000ee2000c1e1100 */
[----:B------:R-:W-:Y:S01]  /*1510*/  IMAD.IADD R3, R12, 0x1, R9 ;  /* 0x000000010c037824 */ /* 0x000fe200078e0209 */
[----:B------:R-:W-:-:S04]  /*1520*/  LEA.HI.X.SX32 R9, R11, UR15, 0x1, P0 ;  /* 0x0000000f0b097c11 */ /* 0x000fc800080f0eff */
[C---:B------:R-:W-:Y:S02]  /*1530*/  IADD3 R12, P0, PT, R3.reuse, UR14, RZ ;  /* 0x0000000e030c7c10 */ /* 0x040fe4000ff1e0ff */
[----:B------:R-:W4:Y:S02]  /*1540*/  LDG.E.U8 R9, desc[UR12][R8.64] ;  /* 0x0000000c08097981 */ /* 0x000f24000c1e1100 */
[----:B------:R-:W-:-:S06]  /*1550*/  LEA.HI.X.SX32 R13, R3, UR15, 0x1, P0 ;  /* 0x0000000f030d7c11 */ /* 0x000fcc00080f0eff */
[----:B------:R-:W5:Y:S01]  /*1560*/  LDG.E.U8 R13, desc[UR12][R12.64] ;  /* 0x0000000c0c0d7981 */ /* 0x000f62000c1e1100 */
[----:B------:R-:W-:Y:S01]  /*1570*/  VIADD R3, R10, 0xffffffff ;  /* 0xffffffff0a037836 */ /* 0x000fe20000000000 */
[C---:B--2---:R-:W-:Y:S02]  /*1580*/  ISETP.NE.AND P0, PT, R2.reuse, R5, PT ;  /* 0x000000050200720c */ /* 0x044fe40003f05270 */
[----:B---3--:R-:W-:-:S11]  /*1590*/  ISETP.NE.AND P1, PT, R2, R7, PT ;  /* 0x000000070200720c */ /* 0x008fd60003f25270 */
[----:B------:R-:W-:Y:S02]  /*15a0*/  @P0 IADD3 R3, PT, PT, R10, RZ, RZ ;  /* 0x000000ff0a030210 */ /* 0x000fe40007ffe0ff */
[----:B----4-:R-:W-:-:S03]  /*15b0*/  ISETP.NE.AND P0, PT, R2, R9, PT ;  /* 0x000000090200720c */ /* 0x010fc60003f05270 */
[----:B------:R-:W-:Y:S02]  /*15c0*/  VIADD R4, R3, 0xffffffff ;  /* 0xffffffff03047836 */ /* 0x000fe40000000000 */
[----:B------:R-:W-:Y:S01]  /*15d0*/  @P1 IMAD.MOV R4, RZ, RZ, R3 ;  /* 0x000000ffff041224 */ /* 0x000fe200078e0203 */
[----:B-----5:R-:W-:-:S03]  /*15e0*/  ISETP.NE.AND P1, PT, R2, R13, PT ;  /* 0x0000000d0200720c */ /* 0x020fc60003f25270 */
[----:B------:R-:W-:-:S04]  /*15f0*/  VIADD R2, R4, 0xffffffff ;  /* 0xffffffff04027836 */ /* 0x000fc80000000000 */
[----:B------:R-:W-:-:S05]  /*1600*/  @P0 IADD3 R2, PT, PT, R4, RZ, RZ ;  /* 0x000000ff04020210 */ /* 0x000fca0007ffe0ff */
[----:B------:R-:W-:Y:S02]  /*1610*/  VIADD R10, R2, 0xffffffff ;  /* 0xffffffff020a7836 */ /* 0x000fe40000000000 */
[----:B------:R-:W-:-:S07]  /*1620*/  @P1 IMAD.MOV R10, RZ, RZ, R2 ;  /* 0x000000ffff0a1224 */ /* 0x000fce00078e0202 */
.L_x_39:
[----:B------:R-:W-:-:S04]  /*1630*/  LEA.HI R5, R10, R10, RZ, 0x1 ;  /* 0x0000000a0a057211 */ /* 0x000fc800078f08ff */
[----:B------:R-:W-:-:S07]  /*1640*/  SHF.R.S32.HI R5, RZ, 0x1, R5 ;  /* 0x00000001ff057819 */ /* 0x000fce0000011405 */
.L_x_36:
[----:B------:R-:W0:Y:S02]  /*1650*/  LDC.64 R2, c[0x0][0x388] ;  /* 0x0000e200ff027b82 */ /* 0x000e240000000a00 */
[----:B0-----:R-:W-:-:S05]  /*1660*/  IMAD.WIDE R2, R0, 0x4, R2 ;  /* 0x0000000400027825 */ /* 0x001fca00078e0202 */
[----:B------:R-:W-:Y:S01]  /*1670*/  STG.E desc[UR12][R2.64], R5 ;  /* 0x0000000502007986 */ /* 0x000fe2000c10190c */
[----:B------:R-:W-:Y:S05]  /*1680*/  EXIT ;  /* 0x000000000000794d */ /* 0x000fea0003800000 */
.L_x_40:
        /* <DEDUP_REMOVED lines=15> */
.L_x_45:


//--------------------- .nv.global.init           --------------------------
	.section	.nv.global.init,"aw",@progbits
	.align	4
.nv.global.init:
	.type		mrg32k3aM1SubSeq,@object
	.size		mrg32k3aM1SubSeq,(mrg32k3aM2SubSeq - mrg32k3aM1SubSeq)
mrg32k3aM1SubSeq:
        /*0000*/ 	.byte	0x0b, 0xcc, 0xee, 0x04, 0x73, 0x29, 0x8b, 0x6f, 0xf6, 0x53, 0x03, 0xf6, 0x23, 0xf6, 0xea, 0xda
        /* <DEDUP_REMOVED lines=125> */
	.type		mrg32k3aM2SubSeq,@object
	.size		mrg32k3aM2SubSeq,(mrg32k3aM1 - mrg32k3aM2SubSeq)
mrg32k3aM2SubSeq:
        /* <DEDUP_REMOVED lines=126> */
	.type		mrg32k3aM1,@object
	.size		mrg32k3aM1,(mrg32k3aM1Seq - mrg32k3aM1)
mrg32k3aM1:
        /* <DEDUP_REMOVED lines=144> */
	.type		mrg32k3aM1Seq,@object
	.size		mrg32k3aM1Seq,(mrg32k3aM2 - mrg32k3aM1Seq)
mrg32k3aM1Seq:
        /* <DEDUP_REMOVED lines=144> */
	.type		mrg32k3aM2,@object
	.size		mrg32k3aM2,(mrg32k3aM2Seq - mrg32k3aM2)
mrg32k3aM2:
        /* <DEDUP_REMOVED lines=144> */
	.type		mrg32k3aM2Seq,@object
	.size		mrg32k3aM2Seq,(precalc_xorwow_matrix - mrg32k3aM2Seq)
mrg32k3aM2Seq:
        /* <DEDUP_REMOVED lines=144> */
	.type		precalc_xorwow_matrix,@object
	.size		precalc_xorwow_matrix,(precalc_xorwow_offset_matrix - precalc_xorwow_matrix)
precalc_xorwow_matrix:
        /* <DEDUP_REMOVED lines=6400> */
	.type		precalc_xorwow_offset_matrix,@object
	.size		precalc_xorwow_offset_matrix,(.L_1 - precalc_xorwow_offset_matrix)
precalc_xorwow_offset_matrix:
        /* <DEDUP_REMOVED lines=6400> */
.L_1:


//--------------------- .nv.shared.reserved.0     --------------------------
	.section	.nv.shared.reserved.0,"aw",@nobits
	.weak		__nv_reservedSMEM_offset_0_alias
	.size		__nv_reservedSMEM_offset_0_alias, 0, 64
	.other		__nv_reservedSMEM_offset_0_alias,@"STO_CUDA_RESERVED_SHARED STV_DEFAULT"
__nv_reservedSMEM_offset_0_alias:
	.zero		0
	.zero		64


//--------------------- .nv.constant0._Z14updateReplicasPcPiS0_ii --------------------------
	.section	.nv.constant0._Z14updateReplicasPcPiS0_ii,"a",@progbits
	.sectionflags	@""
	.align	4
.nv.constant0._Z14updateReplicasPcPiS0_ii:
	.zero		928


//--------------------- .nv.constant0._Z11equilibrateP17curandStateMtgp32PcPiiiiiii --------------------------
	.section	.nv.constant0._Z11equilibrateP17curandStateMtgp32PcPiiiiiii,"a",@progbits
	.sectionflags	@""
	.align	4
.nv.constant0._Z11equilibrateP17curandStateMtgp32PcPiiiiiii:
	.zero		944


//--------------------- .nv.constant0._Z20initializePopulationP17curandStateMtgp32Pciii --------------------------
	.section	.nv.constant0._Z20initializePopulationP17curandStateMtgp32Pciii,"a",@progbits
	.sectionflags	@""
	.align	4
.nv.constant0._Z20initializePopulationP17curandStateMtgp32Pciii:
	.zero		924


//--------------------- .nv.constant0._Z14cudaReplicaBFSPcPiiiiPbS0_S0_ --------------------------
	.section	.nv.constant0._Z14cudaReplicaBFSPcPiiiiPbS0_S0_,"a",@progbits
	.sectionflags	@""
	.align	4
.nv.constant0._Z14cudaReplicaBFSPcPiiiiPbS0_S0_:
	.zero		952


//--------------------- .nv.constant0._Z12deviceEnergyPcPiiii --------------------------
	.section	.nv.constant0._Z12deviceEnergyPcPiiii,"a",@progbits
	.sectionflags	@""
	.align	4
.nv.constant0._Z12deviceEnergyPcPiiii:
	.zero		924


//--------------------- SYMBOLS --------------------------

	.type		.nv.reservedSmem.offset0,@object
	.size		.nv.reservedSmem.offset0,0x4
